	.target	sm_90a

	.elftype	@"ET_EXEC"


//--------------------- .note.nv.tkinfo           --------------------------
	.section	.note.nv.tkinfo,"",@"SHT_NOTE"
	.sectionflags	@"SHF_NOTE_NV_TKINFO"
	.tkinfo
        /*0018*/ 	.word	0x00000002
        /*0030*/ 	.string	""
        /*0030*/ 	.string	"ptxas"
        /*0030*/ 	.string	"Cuda compilation tools, release 13.0, V13.0.88"
        /*0030*/ 	.string	"Build cuda_13.0.r13.0/compiler.36424714_0"
        /*0030*/ 	.string	"-v  -suppress-debug-info  -lineinfo  -arch sm_90a "



//--------------------- .note.nv.cuinfo           --------------------------
	.section	.note.nv.cuinfo,"",@"SHT_NOTE"
	.sectionflags	@"SHF_NOTE_NV_CUINFO"
        /*0018*/ 	.short	0x0002
        /*001a*/ 	.short	0x005a
        /*001c*/ 	.short	0x0082
	.zero		2


//--------------------- .nv.info                  --------------------------
	.section	.nv.info,"",@"SHT_CUDA_INFO"
	.align	4


	//----- nvinfo : EIATTR_REGCOUNT
	.align		4
        /*0000*/ 	.byte	0x04, 0x2f
        /*0002*/ 	.short	(.L_2 - .L_1)
	.align		4
.L_1:
        /*0004*/ 	.word	index@(attn_fwd)
        /*0008*/ 	.word	0x0000002c


	//----- nvinfo : EIATTR_FRAME_SIZE
	.align		4
.L_2:
        /*000c*/ 	.byte	0x04, 0x11
        /*000e*/ 	.short	(.L_4 - .L_3)
	.align		4
.L_3:
        /*0010*/ 	.word	index@(attn_fwd)
        /*0014*/ 	.word	0x00000000


	//----- nvinfo : EIATTR_MIN_STACK_SIZE
	.align		4
.L_4:
        /*0018*/ 	.byte	0x04, 0x12
        /*001a*/ 	.short	(.L_6 - .L_5)
	.align		4
.L_5:
        /*001c*/ 	.word	index@(attn_fwd)
        /*0020*/ 	.word	0x00000000
.L_6:


//--------------------- .nv.compat                --------------------------
	.section	.nv.compat,"",@"SHT_CUDA_COMPAT_INFO"
	.align	4
        /*0000*/ 	.byte	0x02, 0x09, 0x01, 0x00, 0x02, 0x02, 0x04, 0x00, 0x02, 0x05, 0x05, 0x00, 0x03, 0x07, 0x01, 0x01
        /*0010*/ 	.byte	0x02, 0x03, 0x00, 0x00, 0x02, 0x06, 0x01, 0x00, 0x04, 0x0b, 0x08, 0x00, 0x00, 0x00, 0x00, 0x00
        /*0020*/ 	.byte	0x00, 0x00, 0x00, 0x00


//--------------------- .nv.info.attn_fwd         --------------------------
	.section	.nv.info.attn_fwd,"",@"SHT_CUDA_INFO"
	.sectionflags	@""
	.align	4


	//----- nvinfo : EIATTR_CUDA_API_VERSION
	.align		4
        /*0000*/ 	.byte	0x04, 0x37
        /*0002*/ 	.short	(.L_8 - .L_7)
.L_7:
        /*0004*/ 	.word	0x00000082


	//----- nvinfo : EIATTR_KPARAM_INFO
	.align		4
.L_8:
        /*0008*/ 	.byte	0x04, 0x17
        /*000a*/ 	.short	(.L_10 - .L_9)
.L_9:
        /*000c*/ 	.word	0x00000000
        /*0010*/ 	.short	0x0019
        /*0012*/ 	.short	0x0080
        /*0014*/ 	.byte	0x00, 0xf4, 0x21, 0x00


	//----- nvinfo : EIATTR_KPARAM_INFO
	.align		4
.L_10:
        /*0018*/ 	.byte	0x04, 0x17
        /*001a*/ 	.short	(.L_12 - .L_11)
.L_11:
        /*001c*/ 	.word	0x00000000
        /*0020*/ 	.short	0x0018
        /*0022*/ 	.short	0x0078
        /*0024*/ 	.byte	0x00, 0xf4, 0x21, 0x00


	//----- nvinfo : EIATTR_KPARAM_INFO
	.align		4
.L_12:
        /*0028*/ 	.byte	0x04, 0x17
        /*002a*/ 	.short	(.L_14 - .L_13)
.L_13:
        /*002c*/ 	.word	0x00000000
        /*0030*/ 	.short	0x0017
        /*0032*/ 	.short	0x0070
        /*0034*/ 	.byte	0x00, 0xf0, 0x11, 0x00


	//----- nvinfo : EIATTR_KPARAM_INFO
	.align		4
.L_14:
        /*0038*/ 	.byte	0x04, 0x17
        /*003a*/ 	.short	(.L_16 - .L_15)
.L_15:
        /*003c*/ 	.word	0x00000000
        /*0040*/ 	.short	0x0016
        /*0042*/ 	.short	0x006c
        /*0044*/ 	.byte	0x00, 0xf0, 0x11, 0x00


	//----- nvinfo : EIATTR_KPARAM_INFO
	.align		4
.L_16:
        /*0048*/ 	.byte	0x04, 0x17
        /*004a*/ 	.short	(.L_18 - .L_17)
.L_17:
        /*004c*/ 	.word	0x00000000
        /*0050*/ 	.short	0x0015
        /*0052*/ 	.short	0x0068
        /*0054*/ 	.byte	0x00, 0xf0, 0x11, 0x00


	//----- nvinfo : EIATTR_KPARAM_INFO
	.align		4
.L_18:
        /*0058*/ 	.byte	0x04, 0x17
        /*005a*/ 	.short	(.L_20 - .L_19)
.L_19:
        /*005c*/ 	.word	0x00000000
        /*0060*/ 	.short	0x0014
        /*0062*/ 	.short	0x0064
        /*0064*/ 	.byte	0x00, 0xf0, 0x11, 0x00


	//----- nvinfo : EIATTR_KPARAM_INFO
	.align		4
.L_20:
        /*0068*/ 	.byte	0x04, 0x17
        /*006a*/ 	.short	(.L_22 - .L_21)
.L_21:
        /*006c*/ 	.word	0x00000000
        /*0070*/ 	.short	0x0013
        /*0072*/ 	.short	0x0060
        /*0074*/ 	.byte	0x00, 0xf0, 0x11, 0x00


	//----- nvinfo : EIATTR_KPARAM_INFO
	.align		4
.L_22:
        /*0078*/ 	.byte	0x04, 0x17
        /*007a*/ 	.short	(.L_24 - .L_23)
.L_23:
        /*007c*/ 	.word	0x00000000
        /*0080*/ 	.short	0x0012
        /*0082*/ 	.short	0x005c
        /*0084*/ 	.byte	0x00, 0xf0, 0x11, 0x00


	//----- nvinfo : EIATTR_KPARAM_INFO
	.align		4
.L_24:
        /*0088*/ 	.byte	0x04, 0x17
        /*008a*/ 	.short	(.L_26 - .L_25)
.L_25:
        /*008c*/ 	.word	0x00000000
        /*0090*/ 	.short	0x0011
        /*0092*/ 	.short	0x0058
        /*0094*/ 	.byte	0x00, 0xf0, 0x11, 0x00


	//----- nvinfo : EIATTR_KPARAM_INFO
	.align		4
.L_26:
        /*0098*/ 	.byte	0x04, 0x17
        /*009a*/ 	.short	(.L_28 - .L_27)
.L_27:
        /*009c*/ 	.word	0x00000000
        /*00a0*/ 	.short	0x0010
        /*00a2*/ 	.short	0x0054
        /*00a4*/ 	.byte	0x00, 0xf0, 0x11, 0x00


	//----- nvinfo : EIATTR_KPARAM_INFO
	.align		4
.L_28:
        /*00a8*/ 	.byte	0x04, 0x17
        /*00aa*/ 	.short	(.L_30 - .L_29)
.L_29:
        /*00ac*/ 	.word	0x00000000
        /*00b0*/ 	.short	0x000f
        /*00b2*/ 	.short	0x0050
        /*00b4*/ 	.byte	0x00, 0xf0, 0x11, 0x00


	//----- nvinfo : EIATTR_KPARAM_INFO
	.align		4
.L_30:
        /*00b8*/ 	.byte	0x04, 0x17
        /*00ba*/ 	.short	(.L_32 - .L_31)
.L_31:
        /*00bc*/ 	.word	0x00000000
        /*00c0*/ 	.short	0x000e
        /*00c2*/ 	.short	0x004c
        /*00c4*/ 	.byte	0x00, 0xf0, 0x11, 0x00


	//----- nvinfo : EIATTR_KPARAM_INFO
	.align		4
.L_32:
        /*00c8*/ 	.byte	0x04, 0x17
        /*00ca*/ 	.short	(.L_34 - .L_33)
.L_33:
        /*00cc*/ 	.word	0x00000000
        /*00d0*/ 	.short	0x000d
        /*00d2*/ 	.short	0x0048
        /*00d4*/ 	.byte	0x00, 0xf0, 0x11, 0x00


	//----- nvinfo : EIATTR_KPARAM_INFO
	.align		4
.L_34:
        /*00d8*/ 	.byte	0x04, 0x17
        /*00da*/ 	.short	(.L_36 - .L_35)
.L_35:
        /*00dc*/ 	.word	0x00000000
        /*00e0*/ 	.short	0x000c
        /*00e2*/ 	.short	0x0044
        /*00e4*/ 	.byte	0x00, 0xf0, 0x11, 0x00


	//----- nvinfo : EIATTR_KPARAM_INFO
	.align		4
.L_36:
        /*00e8*/ 	.byte	0x04, 0x17
        /*00ea*/ 	.short	(.L_38 - .L_37)
.L_37:
        /*00ec*/ 	.word	0x00000000
        /*00f0*/ 	.short	0x000b
        /*00f2*/ 	.short	0x0040
        /*00f4*/ 	.byte	0x00, 0xf0, 0x11, 0x00


	//----- nvinfo : EIATTR_KPARAM_INFO
	.align		4
.L_38:
        /*00f8*/ 	.byte	0x04, 0x17
        /*00fa*/ 	.short	(.L_40 - .L_39)
.L_39:
        /*00fc*/ 	.word	0x00000000
        /*0100*/ 	.short	0x000a
        /*0102*/ 	.short	0x003c
        /*0104*/ 	.byte	0x00, 0xf0, 0x11, 0x00


	//----- nvinfo : EIATTR_KPARAM_INFO
	.align		4
.L_40:
        /*0108*/ 	.byte	0x04, 0x17
        /*010a*/ 	.short	(.L_42 - .L_41)
.L_41:
        /*010c*/ 	.word	0x00000000
        /*0110*/ 	.short	0x0009
        /*0112*/ 	.short	0x0038
        /*0114*/ 	.byte	0x00, 0xf0, 0x11, 0x00


	//----- nvinfo : EIATTR_KPARAM_INFO
	.align		4
.L_42:
        /*0118*/ 	.byte	0x04, 0x17
        /*011a*/ 	.short	(.L_44 - .L_43)
.L_43:
        /*011c*/ 	.word	0x00000000
        /*0120*/ 	.short	0x0008
        /*0122*/ 	.short	0x0034
        /*0124*/ 	.byte	0x00, 0xf0, 0x11, 0x00


	//----- nvinfo : EIATTR_KPARAM_INFO
	.align		4
.L_44:
        /*0128*/ 	.byte	0x04, 0x17
        /*012a*/ 	.short	(.L_46 - .L_45)
.L_45:
        /*012c*/ 	.word	0x00000000
        /*0130*/ 	.short	0x0007
        /*0132*/ 	.short	0x0030
        /*0134*/ 	.byte	0x00, 0xf0, 0x11, 0x00


	//----- nvinfo : EIATTR_KPARAM_INFO
	.align		4
.L_46:
        /*0138*/ 	.byte	0x04, 0x17
        /*013a*/ 	.short	(.L_48 - .L_47)
.L_47:
        /*013c*/ 	.word	0x00000000
        /*0140*/ 	.short	0x0006
        /*0142*/ 	.short	0x002c
        /*0144*/ 	.byte	0x00, 0xf0, 0x11, 0x00


	//----- nvinfo : EIATTR_KPARAM_INFO
	.align		4
.L_48:
        /*0148*/ 	.byte	0x04, 0x17
        /*014a*/ 	.short	(.L_50 - .L_49)
.L_49:
        /*014c*/ 	.word	0x00000000
        /*0150*/ 	.short	0x0005
        /*0152*/ 	.short	0x0028
        /*0154*/ 	.byte	0x00, 0xf0, 0x11, 0x00


	//----- nvinfo : EIATTR_KPARAM_INFO
	.align		4
.L_50:
        /*0158*/ 	.byte	0x04, 0x17
        /*015a*/ 	.short	(.L_52 - .L_51)
.L_51:
        /*015c*/ 	.word	0x00000000
        /*0160*/ 	.short	0x0004
        /*0162*/ 	.short	0x0020
        /*0164*/ 	.byte	0x00, 0xf4, 0x21, 0x00


	//----- nvinfo : EIATTR_KPARAM_INFO
	.align		4
.L_52:
        /*0168*/ 	.byte	0x04, 0x17
        /*016a*/ 	.short	(.L_54 - .L_53)
.L_53:
        /*016c*/ 	.word	0x00000000
        /*0170*/ 	.short	0x0003
        /*0172*/ 	.short	0x0018
        /*0174*/ 	.byte	0x00, 0xf4, 0x21, 0x00


	//----- nvinfo : EIATTR_KPARAM_INFO
	.align		4
.L_54:
        /*0178*/ 	.byte	0x04, 0x17
        /*017a*/ 	.short	(.L_56 - .L_55)
.L_55:
        /*017c*/ 	.word	0x00000000
        /*0180*/ 	.short	0x0002
        /*0182*/ 	.short	0x0010
        /*0184*/ 	.byte	0x00, 0xf4, 0x21, 0x00


	//----- nvinfo : EIATTR_KPARAM_INFO
	.align		4
.L_56:
        /*0188*/ 	.byte	0x04, 0x17
        /*018a*/ 	.short	(.L_58 - .L_57)
.L_57:
        /*018c*/ 	.word	0x00000000
        /*0190*/ 	.short	0x0001
        /*0192*/ 	.short	0x0008
        /*0194*/ 	.byte	0x00, 0xf4, 0x21, 0x00


	//----- nvinfo : EIATTR_KPARAM_INFO
	.align		4
.L_58:
        /*0198*/ 	.byte	0x04, 0x17
        /*019a*/ 	.short	(.L_60 - .L_59)
.L_59:
        /*019c*/ 	.word	0x00000000
        /*01a0*/ 	.short	0x0000
        /*01a2*/ 	.short	0x0000
        /*01a4*/ 	.byte	0x00, 0xf4, 0x21, 0x00


	//----- nvinfo : EIATTR_SPARSE_MMA_MASK
	.align		4
.L_60:
        /*01a8*/ 	.byte	0x03, 0x50
        /*01aa*/ 	.short	0x0000


	//----- nvinfo : EIATTR_MAXREG_COUNT
	.align		4
        /*01ac*/ 	.byte	0x03, 0x1b
        /*01ae*/ 	.short	0x00ff


	//----- nvinfo : EIATTR_NUM_BARRIERS
	.align		4
        /*01b0*/ 	.byte	0x02, 0x4c
        /*01b2*/ 	.byte	0x01
	.zero		1


	//----- nvinfo : EIATTR_MERCURY_ISA_VERSION
	.align		4
        /*01b4*/ 	.byte	0x03, 0x5f
        /*01b6*/ 	.short	0x0101


	//----- nvinfo : EIATTR_COOP_GROUP_MASK_REGIDS
	.align		4
        /*01b8*/ 	.byte	0x04, 0x29
        /*01ba*/ 	.short	(.L_62 - .L_61)


	//   ....[0]....
.L_61:
        /*01bc*/ 	.word	0xffffffff


	//   ....[1]....
        /*01c0*/ 	.word	0xffffffff


	//   ....[2]....
        /*01c4*/ 	.word	0xffffffff


	//   ....[3]....
        /*01c8*/ 	.word	0xffffffff


	//   ....[4]....
        /*01cc*/ 	.word	0xffffffff


	//   ....[5]....
        /*01d0*/ 	.word	0xffffffff


	//   ....[6]....
        /*01d4*/ 	.word	0xffffffff


	//   ....[7]....
        /*01d8*/ 	.word	0xffffffff


	//----- nvinfo : EIATTR_COOP_GROUP_INSTR_OFFSETS
	.align		4
.L_62:
        /*01dc*/ 	.byte	0x04, 0x28
        /*01de*/ 	.short	(.L_64 - .L_63)


	//   ....[0]....
.L_63:
        /*01e0*/ 	.word	0x00000d10


	//   ....[1]....
        /*01e4*/ 	.word	0x00000d50


	//   ....[2]....
        /*01e8*/ 	.word	0x00000e70


	//   ....[3]....
        /*01ec*/ 	.word	0x00000eb0


	//   ....[4]....
        /*01f0*/ 	.word	0x00000fa0


	//   ....[5]....
        /*01f4*/ 	.word	0x00000fc0


	//   ....[6]....
        /*01f8*/ 	.word	0x00001190


	//   ....[7]....
        /*01fc*/ 	.word	0x00001240


	//----- nvinfo : EIATTR_EXIT_INSTR_OFFSETS
	.align		4
.L_64:
        /*0200*/ 	.byte	0x04, 0x1c
        /*0202*/ 	.short	(.L_66 - .L_65)


	//   ....[0]....
.L_65:
        /*0204*/ 	.word	0x00001eb0


	//   ....[1]....
        /*0208*/ 	.word	0x00001ee0


	//----- nvinfo : EIATTR_REQNTID
	.align		4
.L_66:
        /*020c*/ 	.byte	0x04, 0x10
        /*020e*/ 	.short	(.L_68 - .L_67)
.L_67:
        /*0210*/ 	.word	0x00000080
        /*0214*/ 	.word	0x00000001
        /*0218*/ 	.word	0x00000001


	//----- nvinfo : EIATTR_CBANK_PARAM_SIZE
	.align		4
.L_68:
        /*021c*/ 	.byte	0x03, 0x19
        /*021e*/ 	.short	0x0088


	//----- nvinfo : EIATTR_PARAM_CBANK
	.align		4
        /*0220*/ 	.byte	0x04, 0x0a
        /*0222*/ 	.short	(.L_70 - .L_69)
	.align		4
.L_69:
        /*0224*/ 	.word	index@(.nv.constant0.attn_fwd)
        /*0228*/ 	.short	0x0210
        /*022a*/ 	.short	0x0088


	//----- nvinfo : EIATTR_SW_WAR
	.align		4
.L_70:
        /*022c*/ 	.byte	0x04, 0x36
        /*022e*/ 	.short	(.L_72 - .L_71)
.L_71:
        /*0230*/ 	.word	0x00000008
.L_72:


//--------------------- .nv.callgraph             --------------------------
	.section	.nv.callgraph,"",@"SHT_CUDA_CALLGRAPH"
	.align	4
	.sectionentsize	8
	.align		4
        /*0000*/ 	.word	0x00000000
	.align		4
        /*0004*/ 	.word	0xffffffff
	.align		4
        /*0008*/ 	.word	0x00000000
	.align		4
        /*000c*/ 	.word	0xfffffffe
	.align		4
        /*0010*/ 	.word	0x00000000
	.align		4
        /*0014*/ 	.word	0xfffffffd
	.align		4
        /*0018*/ 	.word	0x00000000
	.align		4
        /*001c*/ 	.word	0xfffffffc


//--------------------- .nv.constant4             --------------------------
	.section	.nv.constant4,"a",@progbits
	.align	8
	.align		8
.nv.constant4:
        /*0000*/ 	.dword	_$_str


//--------------------- .text.attn_fwd            --------------------------
	.section	.text.attn_fwd,"ax",@progbits
	.align	128
        .global         attn_fwd
        .type           attn_fwd,@function
        .size           attn_fwd,(.L_x_3 - attn_fwd)
        .other          attn_fwd,@"STO_CUDA_ENTRY STV_DEFAULT"
attn_fwd:
.text.attn_fwd:
[----:B------:R-:W-:Y:S08]  /*0000*/  LDC R1, c[0x0][0x28] ;  /* 0x00000a00ff017b82 */ /* 0x000ff00000000800 */
[----:B------:R-:W0:Y:S01]  /*0010*/  S2UR UR13, SR_CTAID.X ;  /* 0x00000000000d79c3 */ /* 0x000e220000002500 */
[----:B------:R-:W1:Y:S01]  /*0020*/  S2R R3, SR_TID.X ;  /* 0x0000000000037919 */ /* 0x000e620000002100 */
[----:B------:R-:W-:Y:S01]  /*0030*/  ULDC.64 UR4, c[0x0][0x240] ;  /* 0x0000900000047ab9 */ /* 0x000fe20000000a00 */
[----:B------:R-:W-:-:S05]  /*0040*/  ULDC.64 UR20, c[0x0][0x208] ;  /* 0x0000820000147ab9 */ /* 0x000fca0000000a00 */
[----:B------:R-:W2:Y:S08]  /*0050*/  S2UR UR12, SR_CTAID.Y ;  /* 0x00000000000c79c3 */ /* 0x000eb00000002600 */
[----:B------:R-:W3:Y:S01]  /*0060*/  LDC R17, c[0x0][0x248] ;  /* 0x00009200ff117b82 */ /* 0x000ee20000000800 */
[----:B0-----:R-:W-:-:S07]  /*0070*/  USHF.L.U32 UR13, UR13, 0x6, URZ ;  /* 0x000000060d0d7899 */ /* 0x001fce000800063f */
[----:B------:R-:W0:Y:S01]  /*0080*/  LDC.64 R20, c[0x0][0x210] ;  /* 0x00008400ff147b82 */ /* 0x000e220000000a00 */
[----:B------:R-:W-:Y:S01]  /*0090*/  IMAD.U32 R0, RZ, RZ, UR13 ;  /* 0x0000000dff007e24 */ /* 0x000fe2000f8e00ff */
[----:B--2---:R-:W-:Y:S01]  /*00a0*/  UIMAD UR4, UR12, UR4, URZ ;  /* 0x000000040c0472a4 */ /* 0x004fe2000f8e023f */
[----:B-1----:R-:W-:-:S03]  /*00b0*/  SHF.R.U32.HI R4, RZ, 0x6, R3 ;  /* 0x00000006ff047819 */ /* 0x002fc60000011603 */
[----:B------:R-:W-:Y:S01]  /*00c0*/  LOP3.LUT R0, R0, 0x3f, R3, 0xf8, !PT ;  /* 0x0000003f00007812 */ /* 0x000fe200078ef803 */
[----:B------:R-:W-:Y:S01]  /*00d0*/  USHF.L.U32 UR6, UR4, 0x1, URZ ;  /* 0x0000000104067899 */ /* 0x000fe2000800063f */
[----:B------:R-:W-:-:S03]  /*00e0*/  SGXT.U32 R4, R4, 0x1 ;  /* 0x000000010404781a */ /* 0x000fc60000000000 */
[----:B------:R-:W-:Y:S01]  /*00f0*/  IMAD R2, R0, UR5, RZ ;  /* 0x0000000500027c24 */ /* 0x000fe2000f8e02ff */
[----:B------:R-:W-:Y:S01]  /*0100*/  UIMAD.WIDE UR4, UR4, 0x2, URZ ;  /* 0x00000002040478a5 */ /* 0x000fe2000f8e023f */
[----:B---3--:R-:W-:Y:S02]  /*0110*/  IMAD R4, R4, R17, RZ ;  /* 0x0000001104047224 */ /* 0x008fe400078e02ff */
[C---:B------:R-:W-:Y:S02]  /*0120*/  IMAD.SHL.U32 R5, R2.reuse, 0x2, RZ ;  /* 0x0000000202057824 */ /* 0x040fe400078e00ff */
[----:B------:R-:W-:Y:S02]  /*0130*/  IMAD R8, R17, 0x2, R4 ;  /* 0x0000000211087824 */ /* 0x000fe400078e0204 */
[----:B------:R-:W-:Y:S01]  /*0140*/  IMAD.HI R2, R2, 0x2, RZ ;  /* 0x0000000202027827 */ /* 0x000fe200078e02ff */
[----:B0-----:R-:W-:-:S03]  /*0150*/  IADD3 R19, P0, P1, R5, UR6, R20 ;  /* 0x0000000605137c10 */ /* 0x001fc6000f91e014 */
[C---:B------:R-:W-:Y:S01]  /*0160*/  IMAD R5, R17.reuse, 0x2, R8 ;  /* 0x0000000211057824 */ /* 0x040fe200078e0208 */
[----:B------:R-:W-:Y:S02]  /*0170*/  IADD3.X R21, R2, UR5, R21, P0, P1 ;  /* 0x0000000502157c10 */ /* 0x000fe400087e2415 */
[C---:B------:R-:W-:Y:S02]  /*0180*/  LEA R6, P0, R4.reuse, R19, 0x1 ;  /* 0x0000001304067211 */ /* 0x040fe400078008ff */
[----:B------:R-:W-:Y:S02]  /*0190*/  LEA R2, R17, R5, 0x1 ;  /* 0x0000000511027211 */ /* 0x000fe400078e08ff */
[----:B------:R-:W-:Y:S02]  /*01a0*/  LEA.HI.X.SX32 R7, R4, R21, 0x1, P0 ;  /* 0x0000001504077211 */ /* 0x000fe400000f0eff */
[-C--:B------:R-:W-:Y:S01]  /*01b0*/  LEA R14, P0, R5, R19.reuse, 0x1 ;  /* 0x00000013050e7211 */ /* 0x080fe200078008ff */
[----:B------:R-:W-:Y:S01]  /*01c0*/  IMAD R4, R17, 0x2, R2 ;  /* 0x0000000211047824 */ /* 0x000fe200078e0202 */
[----:B------:R-:W-:-:S02]  /*01d0*/  LEA R12, P1, R8, R19, 0x1 ;  /* 0x00000013080c7211 */ /* 0x000fc400078208ff */
[-C--:B------:R-:W-:Y:S01]  /*01e0*/  LEA.HI.X.SX32 R15, R5, R21.reuse, 0x1, P0 ;  /* 0x00000015050f7211 */ /* 0x080fe200000f0eff */
[C---:B------:R-:W-:Y:S01]  /*01f0*/  IMAD R5, R17.reuse, 0x2, R4 ;  /* 0x0000000211057824 */ /* 0x040fe200078e0204 */
[----:B------:R-:W-:Y:S01]  /*0200*/  LEA.HI.X.SX32 R13, R8, R21, 0x1, P1 ;  /* 0x00000015080d7211 */ /* 0x000fe200008f0eff */
[----:B------:R0:W2:Y:S01]  /*0210*/  LDG.E.U16 R7, desc[UR20][R6.64] ;  /* 0x0000001406077981 */ /* 0x0000a2000c1e1500 */
[CC--:B------:R-:W-:Y:S01]  /*0220*/  LEA R8, P0, R4.reuse, R19.reuse, 0x1 ;  /* 0x0000001304087211 */ /* 0x0c0fe200078008ff */
[----:B------:R-:W-:Y:S01]  /*0230*/  IMAD R11, R17, 0x2, R5 ;  /* 0x00000002110b7824 */ /* 0x000fe200078e0205 */
[----:B------:R-:W-:Y:S01]  /*0240*/  LEA R16, P1, R5, R19, 0x1 ;  /* 0x0000001305107211 */ /* 0x000fe200078208ff */
[----:B------:R1:W3:Y:S01]  /*0250*/  LDG.E.U16 R18, desc[UR20][R12.64] ;  /* 0x000000140c127981 */ /* 0x0002e2000c1e1500 */
[----:B------:R-:W-:-:S03]  /*0260*/  LEA.HI.X.SX32 R9, R4, R21, 0x1, P0 ;  /* 0x0000001504097211 */ /* 0x000fc600000f0eff */
[----:B------:R-:W4:Y:S01]  /*0270*/  LDG.E.U16 R14, desc[UR20][R14.64] ;  /* 0x000000140e0e7981 */ /* 0x000f22000c1e1500 */
[----:B------:R-:W-:Y:S01]  /*0280*/  LEA R10, P2, R11, R19, 0x1 ;  /* 0x000000130b0a7211 */ /* 0x000fe200078408ff */
[----:B0-----:R-:W-:Y:S01]  /*0290*/  IMAD R6, R17, 0x2, R11 ;  /* 0x0000000211067824 */ /* 0x001fe200078e020b */
[----:B------:R-:W-:Y:S01]  /*02a0*/  LEA.HI.X.SX32 R17, R5, R21, 0x1, P1 ;  /* 0x0000001505117211 */ /* 0x000fe200008f0eff */
[----:B------:R-:W5:Y:S01]  /*02b0*/  LDG.E.U16 R9, desc[UR20][R8.64] ;  /* 0x0000001408097981 */ /* 0x000f62000c1e1500 */
[-C--:B------:R-:W-:Y:S02]  /*02c0*/  LEA R4, P0, R2, R19.reuse, 0x1 ;  /* 0x0000001302047211 */ /* 0x080fe400078008ff */
[----:B-1----:R-:W-:Y:S02]  /*02d0*/  LEA R12, P1, R6, R19, 0x1 ;  /* 0x00000013060c7211 */ /* 0x002fe400078208ff */
[-C--:B------:R-:W-:Y:S01]  /*02e0*/  LEA.HI.X.SX32 R11, R11, R21.reuse, 0x1, P2 ;  /* 0x000000150b0b7211 */ /* 0x080fe200010f0eff */
[----:B------:R-:W4:Y:S01]  /*02f0*/  LDG.E.U16 R15, desc[UR20][R16.64] ;  /* 0x00000014100f7981 */ /* 0x000f22000c1e1500 */
[----:B------:R-:W-:-:S02]  /*0300*/  LEA.HI.X.SX32 R5, R2, R21, 0x1, P0 ;  /* 0x0000001502057211 */ /* 0x000fc400000f0eff */
[----:B------:R-:W-:Y:S01]  /*0310*/  LEA.HI.X.SX32 R13, R6, R21, 0x1, P1 ;  /* 0x00000015060d7211 */ /* 0x000fe200008f0eff */
[----:B------:R-:W4:Y:S04]  /*0320*/  LDG.E.U16 R10, desc[UR20][R10.64] ;  /* 0x000000140a0a7981 */ /* 0x000f28000c1e1500 */
[----:B------:R0:W4:Y:S04]  /*0330*/  LDG.E.U16 R4, desc[UR20][R4.64] ;  /* 0x0000001404047981 */ /* 0x000128000c1e1500 */
[----:B------:R-:W4:Y:S01]  /*0340*/  LDG.E.U16 R12, desc[UR20][R12.64] ;  /* 0x000000140c0c7981 */ /* 0x000f22000c1e1500 */
[----:B------:R-:W1:Y:S01]  /*0350*/  S2UR UR14, SR_CgaCtaId ;  /* 0x00000000000e79c3 */ /* 0x000e620000008800 */
[----:B------:R-:W-:Y:S01]  /*0360*/  UIADD3 UR15, UR13, 0x40, URZ ;  /* 0x000000400d0f7890 */ /* 0x000fe2000fffe03f */
[----:B------:R-:W-:-:S02]  /*0370*/  SHF.R.S32.HI R6, RZ, 0x6, R3 ;  /* 0x00000006ff067819 */ /* 0x000fc40000011403 */
[----:B------:R-:W-:Y:S01]  /*0380*/  LOP3.LUT R2, R3, 0x3f, RZ, 0xc0, !PT ;  /* 0x0000003f03027812 */ /* 0x000fe200078ec0ff */
[----:B------:R-:W-:Y:S01]  /*0390*/  UISETP.GE.AND UP0, UPT, UR15, 0x1, UPT ;  /* 0x000000010f00788c */ /* 0x000fe2000bf06270 */
[----:B------:R-:W-:Y:S01]  /*03a0*/  SGXT R6, R6, 0x1 ;  /* 0x000000010606781a */ /* 0x000fe20000000200 */
[----:B------:R-:W-:Y:S01]  /*03b0*/  UMOV UR4, 0x400 ;  /* 0x0000040000047882 */ /* 0x000fe20000000000 */
[----:B------:R-:W-:-:S03]  /*03c0*/  SHF.L.U32 R19, R2, 0x1, RZ ;  /* 0x0000000102137819 */ /* 0x000fc600000006ff */
[----:B------:R-:W-:Y:S02]  /*03d0*/  PLOP3.LUT P0, PT, PT, PT, UP0, 0x80, 0x0 ;  /* 0x000000000000781c */ /* 0x000fe40003f0f008 */
[----:B------:R-:W-:-:S04]  /*03e0*/  LOP3.LUT R2, R19, 0x90, R6, 0x78, !PT ;  /* 0x0000009013027812 */ /* 0x000fc800078e7806 */
[C---:B------:R-:W-:Y:S01]  /*03f0*/  LOP3.LUT R6, R2.reuse, 0x20, RZ, 0x3c, !PT ;  /* 0x0000002002067812 */ /* 0x040fe200078e3cff */
[----:B-1----:R-:W-:Y:S01]  /*0400*/  ULEA UR14, UR14, UR4, 0x18 ;  /* 0x000000040e0e7291 */ /* 0x002fe2000f8ec03f */
[C---:B0-----:R-:W-:Y:S02]  /*0410*/  LOP3.LUT R5, R2.reuse, 0x40, RZ, 0x3c, !PT ;  /* 0x0000004002057812 */ /* 0x041fe400078e3cff */
[----:B------:R-:W-:Y:S01]  /*0420*/  LOP3.LUT R11, R2, 0x60, RZ, 0x3c, !PT ;  /* 0x00000060020b7812 */ /* 0x000fe200078e3cff */
[----:B------:R-:W-:Y:S01]  /*0430*/  IMAD.MOV.U32 R19, RZ, RZ, -0x800000 ;  /* 0xff800000ff137424 */ /* 0x000fe200078e00ff */
[----:B------:R-:W-:Y:S01]  /*0440*/  CS2R R32, SRZ ;  /* 0x0000000000207805 */ /* 0x000fe2000001ff00 */
[----:B------:R-:W-:Y:S01]  /*0450*/  IMAD.MOV.U32 R16, RZ, RZ, 0x3f800000 ;  /* 0x3f800000ff107424 */ /* 0x000fe200078e00ff */
[----:B------:R-:W-:Y:S01]  /*0460*/  CS2R R34, SRZ ;  /* 0x0000000000227805 */ /* 0x000fe2000001ff00 */
[----:B------:R-:W-:Y:S01]  /*0470*/  IMAD.MOV.U32 R17, RZ, RZ, 0x3f800000 ;  /* 0x3f800000ff117424 */ /* 0x000fe200078e00ff */
[----:B------:R-:W-:-:S02]  /*0480*/  CS2R R36, SRZ ;  /* 0x0000000000247805 */ /* 0x000fc4000001ff00 */
[----:B------:R-:W-:Y:S01]  /*0490*/  CS2R R38, SRZ ;  /* 0x0000000000267805 */ /* 0x000fe2000001ff00 */
[----:B--2---:R-:W-:Y:S04]  /*04a0*/  STS.U16 [R2+UR14], R7 ;  /* 0x0000000702007988 */ /* 0x004fe8000800040e */
[----:B-----5:R-:W-:Y:S04]  /*04b0*/  STS.U16 [R2+UR14+0x400], R9 ;  /* 0x0004000902007988 */ /* 0x020fe8000800040e */
[----:B---3--:R0:W-:Y:S04]  /*04c0*/  STS.U16 [R6+UR14+0x100], R18 ;  /* 0x0001001206007988 */ /* 0x0081e8000800040e */
[----:B----4-:R1:W-:Y:S04]  /*04d0*/  STS.U16 [R6+UR14+0x500], R15 ;  /* 0x0005000f06007988 */ /* 0x0103e8000800040e */
[----:B------:R2:W-:Y:S04]  /*04e0*/  STS.U16 [R5+UR14+0x200], R14 ;  /* 0x0002000e05007988 */ /* 0x0005e8000800040e */
[----:B------:R2:W-:Y:S01]  /*04f0*/  STS.U16 [R5+UR14+0x600], R10 ;  /* 0x0006000a05007988 */ /* 0x0005e2000800040e */
[----:B0-----:R-:W-:-:S03]  /*0500*/  IMAD.MOV.U32 R18, RZ, RZ, -0x800000 ;  /* 0xff800000ff127424 */ /* 0x001fc600078e00ff */
[----:B------:R2:W-:Y:S01]  /*0510*/  STS.U16 [R11+UR14+0x300], R4 ;  /* 0x000300040b007988 */ /* 0x0005e2000800040e */
[----:B-1----:R-:W-:-:S03]  /*0520*/  SHF.L.U32 R15, R3, 0x1, RZ ;  /* 0x00000001030f7819 */ /* 0x002fc600000006ff */
[----:B------:R2:W-:Y:S01]  /*0530*/  STS.U16 [R11+UR14+0x700], R12 ;  /* 0x0007000c0b007988 */ /* 0x0005e2000800040e */
[----:B------:R-:W-:Y:S05]  /*0540*/  @!P0 BRA `(.L_x_0) ;  /* 0x0000000c006c8947 */ /* 0x000fea0003800000 */
[----:B--2---:R-:W-:Y:S01]  /*0550*/  LOP3.LUT R4, R3, 0xf, RZ, 0xc0, !PT ;  /* 0x0000000f03047812 */ /* 0x004fe200078ec0ff */
[----:B------:R-:W-:Y:S01]  /*0560*/  ULDC.64 UR10, c[0x0][0x250] ;  /* 0x00009400000a7ab9 */ /* 0x000fe20000000a00 */
[----:B------:R-:W-:Y:S01]  /*0570*/  ULDC UR4, c[0x0][0x258] ;  /* 0x0000960000047ab9 */ /* 0x000fe20000000800 */
[----:B------:R-:W-:Y:S01]  /*0580*/  UIMAD UR10, UR12, UR10, URZ ;  /* 0x0000000a0c0a72a4 */ /* 0x000fe2000f8e023f */
[----:B------:R-:W0:Y:S01]  /*0590*/  LDC R12, c[0x0][0x268] ;  /* 0x00009a00ff0c7b82 */ /* 0x000e220000000800 */
[C---:B------:R-:W-:Y:S01]  /*05a0*/  IMAD R5, R4.reuse, UR4, RZ ;  /* 0x0000000404057c24 */ /* 0x040fe2000f8e02ff */
[----:B------:R-:W-:Y:S01]  /*05b0*/  ULDC.64 UR8, c[0x0][0x260] ;  /* 0x0000980000087ab9 */ /* 0x000fe20000000a00 */
[----:B------:R-:W-:Y:S01]  /*05c0*/  USHF.L.U32 UR4, UR10, 0x1, URZ ;  /* 0x000000010a047899 */ /* 0x000fe2000800063f */
[----:B------:R-:W-:Y:S01]  /*05d0*/  IMAD R6, R4, UR9, RZ ;  /* 0x0000000904067c24 */ /* 0x000fe2000f8e02ff */
[----:B------:R-:W-:Y:S01]  /*05e0*/  UIMAD UR8, UR12, UR8, URZ ;  /* 0x000000080c0872a4 */ /* 0x000fe2000f8e023f */
[----:B------:R-:W-:Y:S01]  /*05f0*/  IMAD.SHL.U32 R4, R5, 0x2, RZ ;  /* 0x0000000205047824 */ /* 0x000fe200078e00ff */
[----:B------:R-:W-:Y:S01]  /*0600*/  ULDC.64 UR16, c[0x0][0x218] ;  /* 0x0000860000107ab9 */ /* 0x000fe20000000a00 */
[--C-:B------:R-:W-:Y:S01]  /*0610*/  SHF.R.U32.HI R9, RZ, 0x4, R3.reuse ;  /* 0x00000004ff097819 */ /* 0x100fe20000011603 */
[----:B------:R-:W-:Y:S01]  /*0620*/  USHF.L.U32 UR5, UR8, 0x1, URZ ;  /* 0x0000000108057899 */ /* 0x000fe2000800063f */
[----:B------:R-:W-:Y:S01]  /*0630*/  IMAD.U32 R7, RZ, RZ, UR4 ;  /* 0x00000004ff077e24 */ /* 0x000fe2000f8e00ff */
[--C-:B------:R-:W-:Y:S01]  /*0640*/  SHF.R.U32.HI R11, RZ, 0x2, R3.reuse ;  /* 0x00000002ff0b7819 */ /* 0x100fe20000011603 */
[----:B------:R-:W-:Y:S01]  /*0650*/  ULDC.64 UR18, c[0x0][0x220] ;  /* 0x0000880000127ab9 */ /* 0x000fe20000000a00 */
[----:B------:R-:W-:Y:S01]  /*0660*/  SHF.R.U32.HI R8, RZ, 0x1, R3 ;  /* 0x00000001ff087819 */ /* 0x000fe20000011603 */
[----:B------:R-:W-:Y:S01]  /*0670*/  UIMAD.WIDE UR6, UR8, 0x2, URZ ;  /* 0x00000002080678a5 */ /* 0x000fe2000f8e023f */
[----:B------:R-:W-:Y:S01]  /*0680*/  IADD3 R10, P0, P1, R4, UR16, R7 ;  /* 0x00000010040a7c10 */ /* 0x000fe2000f91e007 */
[----:B------:R-:W-:Y:S01]  /*0690*/  IMAD.U32 R7, RZ, RZ, UR5 ;  /* 0x00000005ff077e24 */ /* 0x000fe2000f8e00ff */
[----:B------:R-:W-:Y:S01]  /*06a0*/  UIMAD.WIDE UR4, UR10, 0x2, URZ ;  /* 0x000000020a0478a5 */ /* 0x000fe2000f8e023f */
[----:B------:R-:W-:Y:S01]  /*06b0*/  IMAD.SHL.U32 R4, R6, 0x2, RZ ;  /* 0x0000000206047824 */ /* 0x000fe200078e00ff */
[----:B------:R-:W-:Y:S01]  /*06c0*/  SGXT.U32 R3, R9, 0x3 ;  /* 0x000000030903781a */ /* 0x000fe20000000000 */
[----:B------:R-:W-:Y:S01]  /*06d0*/  IMAD.HI R5, R5, 0x2, RZ ;  /* 0x0000000205057827 */ /* 0x000fe200078e02ff */
[----:B------:R-:W-:Y:S01]  /*06e0*/  MOV R13, UR11 ;  /* 0x0000000b000d7c02 */ /* 0x000fe20008000f00 */
[----:B------:R-:W-:Y:S01]  /*06f0*/  USHF.R.U32.HI UR16, URZ, 0x4, UR14 ;  /* 0x000000043f107899 */ /* 0x000fe2000801160e */
[----:B------:R-:W-:Y:S01]  /*0700*/  IADD3 R16, P2, P3, R4, UR18, R7 ;  /* 0x0000001204107c10 */ /* 0x000fe2000fb5e007 */
[----:B------:R-:W-:Y:S01]  /*0710*/  IMAD R4, R3, UR11, RZ ;  /* 0x0000000b03047c24 */ /* 0x000fe2000f8e02ff */
[----:B------:R-:W-:Y:S01]  /*0720*/  SGXT.U32 R9, R11, 0x3 ;  /* 0x000000030b09781a */ /* 0x000fe20000000000 */
[----:B------:R-:W-:Y:S01]  /*0730*/  IMAD.U32 R18, RZ, RZ, UR5 ;  /* 0x00000005ff127e24 */ /* 0x000fe2000f8e00ff */
[----:B------:R-:W-:Y:S01]  /*0740*/  UIADD3 UR5, UR14, 0x800, URZ ;  /* 0x000008000e057890 */ /* 0x000fe2000fffe03f */
[----:B0-----:R-:W-:Y:S01]  /*0750*/  IMAD R7, R3, R12, RZ ;  /* 0x0000000c03077224 */ /* 0x001fe200078e02ff */
[----:B------:R-:W-:Y:S01]  /*0760*/  LOP3.LUT R14, R9, 0x30, R8, 0xf8, !PT ;  /* 0x00000030090e7812 */ /* 0x000fe200078ef808 */
[----:B------:R-:W-:Y:S01]  /*0770*/  IMAD.HI R6, R6, 0x2, RZ ;  /* 0x0000000206067827 */ /* 0x000fe200078e02ff */
[----:B------:R-:W-:Y:S01]  /*0780*/  IADD3.X R9, R5, UR17, R18, P0, P1 ;  /* 0x0000001105097c10 */ /* 0x000fe200087e2412 */
[----:B------:R-:W-:Y:S01]  /*0790*/  USHF.R.U32.HI UR5, URZ, 0x4, UR5 ;  /* 0x000000043f057899 */ /* 0x000fe20008011605 */
[----:B------:R-:W-:Y:S01]  /*07a0*/  LOP3.LUT R14, R14, UR13, RZ, 0xfc, !PT ;  /* 0x0000000d0e0e7c12 */ /* 0x000fe2000f8efcff */
[----:B------:R-:W-:Y:S01]  /*07b0*/  IMAD.U32 R11, RZ, RZ, UR7 ;  /* 0x00000007ff0b7e24 */ /* 0x000fe2000f8e00ff */
[----:B------:R-:W-:Y:S01]  /*07c0*/  LOP3.LUT R15, R15, 0x6, RZ, 0xc0, !PT ;  /* 0x000000060f0f7812 */ /* 0x000fe200078ec0ff */
[----:B------:R-:W-:Y:S01]  /*07d0*/  IMAD R3, R13, 0x8, R4 ;  /* 0x000000080d037824 */ /* 0x000fe200078e0204 */
[----:B------:R-:W-:Y:S01]  /*07e0*/  CS2R R32, SRZ ;  /* 0x0000000000207805 */ /* 0x000fe2000001ff00 */
[----:B------:R-:W-:Y:S01]  /*07f0*/  IMAD R5, R12, 0x8, R7 ;  /* 0x000000080c057824 */ /* 0x000fe200078e0207 */
[----:B------:R-:W-:Y:S01]  /*0800*/  LEA R12, P0, R4, R10, 0x1 ;  /* 0x0000000a040c7211 */ /* 0x000fe200078008ff */
[----:B------:R-:W-:Y:S01]  /*0810*/  IMAD.MOV.U32 R17, RZ, RZ, 0x3f800000 ;  /* 0x3f800000ff117424 */ /* 0x000fe200078e00ff */
[----:B------:R-:W-:-:S02]  /*0820*/  IADD3.X R18, R6, UR19, R11, P2, P3 ;  /* 0x0000001306127c10 */ /* 0x000fc400097e640b */
[----:B------:R-:W-:Y:S02]  /*0830*/  CS2R R34, SRZ ;  /* 0x0000000000227805 */ /* 0x000fe4000001ff00 */
[----:B------:R-:W-:Y:S02]  /*0840*/  LEA R10, P1, R3, R10, 0x1 ;  /* 0x0000000a030a7211 */ /* 0x000fe400078208ff */
[----:B------:R-:W-:Y:S02]  /*0850*/  CS2R R36, SRZ ;  /* 0x0000000000247805 */ /* 0x000fe4000001ff00 */
[-C--:B------:R-:W-:Y:S02]  /*0860*/  LEA R8, P2, R7, R16.reuse, 0x1 ;  /* 0x0000001007087211 */ /* 0x080fe400078408ff */
[----:B------:R-:W-:Y:S02]  /*0870*/  CS2R R38, SRZ ;  /* 0x0000000000267805 */ /* 0x000fe4000001ff00 */
[----:B------:R-:W-:Y:S01]  /*0880*/  LEA R6, P3, R5, R16, 0x1 ;  /* 0x0000001005067211 */ /* 0x000fe200078608ff */
[----:B------:R-:W-:Y:S01]  /*0890*/  USGXT.U32 UR18, UR5, 0xe ;  /* 0x0000000e0512789a */ /* 0x000fe20008000000 */
[-C--:B------:R-:W-:Y:S01]  /*08a0*/  LEA.HI.X.SX32 R13, R4, R9.reuse, 0x1, P0 ;  /* 0x00000009040d7211 */ /* 0x080fe200000f0eff */
[----:B------:R-:W-:Y:S01]  /*08b0*/  IMAD.MOV.U32 R4, RZ, RZ, -0x800000 ;  /* 0xff800000ff047424 */ /* 0x000fe200078e00ff */
[----:B------:R-:W-:Y:S01]  /*08c0*/  LEA.HI.X.SX32 R11, R3, R9, 0x1, P1 ;  /* 0x00000009030b7211 */ /* 0x000fe200008f0eff */
[----:B------:R-:W-:Y:S01]  /*08d0*/  IMAD.MOV.U32 R3, RZ, RZ, -0x800000 ;  /* 0xff800000ff037424 */ /* 0x000fe200078e00ff */
[-C--:B------:R-:W-:Y:S01]  /*08e0*/  LEA.HI.X.SX32 R9, R7, R18.reuse, 0x1, P2 ;  /* 0x0000001207097211 */ /* 0x080fe200010f0eff */
[----:B------:R-:W-:Y:S01]  /*08f0*/  UMOV UR6, URZ ;  /* 0x0000003f00067c82 */ /* 0x000fe20008000000 */
[----:B------:R-:W-:Y:S01]  /*0900*/  LEA.HI.X.SX32 R7, R5, R18, 0x1, P3 ;  /* 0x0000001205077211 */ /* 0x000fe200018f0eff */
[----:B------:R-:W-:Y:S01]  /*0910*/  UMOV UR7, URZ ;  /* 0x0000003f00077c82 */ /* 0x000fe20008000000 */
[----:B------:R-:W-:Y:S01]  /*0920*/  MOV R16, 0x3f800000 ;  /* 0x3f80000000107802 */ /* 0x000fe20000000f00 */
[----:B------:R-:W-:Y:S01]  /*0930*/  UMOV UR4, URZ ;  /* 0x0000003f00047c82 */ /* 0x000fe20008000000 */
[----:B------:R-:W-:Y:S01]  /*0940*/  LOP3.LUT R5, R14, 0x8, RZ, 0xfc, !PT ;  /* 0x000000080e057812 */ /* 0x000fe200078efcff */
[----:B------:R-:W-:Y:S01]  /*0950*/  USGXT.U32 UR16, UR16, 0xe ;  /* 0x0000000e1010789a */ /* 0x000fe20008000000 */
[----:B------:R-:W-:Y:S01]  /*0960*/  UMOV UR5, URZ ;  /* 0x0000003f00057c82 */ /* 0x000fe20008000000 */
[----:B------:R-:W-:Y:S01]  /*0970*/  ULDC UR8, c[0x0][0x238] ;  /* 0x00008e0000087ab9 */ /* 0x000fe20000000800 */
[----:B------:R-:W-:-:S09]  /*0980*/  UMOV UR19, 0xc0000010 ;  /* 0xc000001000137882 */ /* 0x000fd20000000000 */
.L_x_1:
[----:B------:R-:W-:Y:S01]  /*0990*/  MOV R23, UR4 ;  /* 0x0000000400177c02 */ /* 0x000fe20008000f00 */
[----:B------:R-:W-:-:S04]  /*09a0*/  IMAD.U32 R25, RZ, RZ, UR4 ;  /* 0x00000004ff197e24 */ /* 0x000fc8000f8e00ff */
[----:B------:R-:W-:-:S04]  /*09b0*/  IMAD.WIDE R22, R23, 0x2, R10 ;  /* 0x0000000217167825 */ /* 0x000fc800078e020a */
[----:B------:R-:W-:Y:S02]  /*09c0*/  IMAD.WIDE R24, R25, 0x2, R12 ;  /* 0x0000000219187825 */ /* 0x000fe400078e020c */
[----:B------:R-:W2:Y:S04]  /*09d0*/  LDG.E.U16 R23, desc[UR20][R22.64] ;  /* 0x0000001416177981 */ /* 0x000ea8000c1e1500 */
[----:B------:R-:W3:Y:S01]  /*09e0*/  LDG.E.U16 R41, desc[UR20][R24.64] ;  /* 0x0000001418297981 */ /* 0x000ee2000c1e1500 */
[----:B------:R-:W-:Y:S01]  /*09f0*/  BAR.SYNC.DEFER_BLOCKING 0x0 ;  /* 0x0000000000007b1d */ /* 0x000fe20000010000 */
[----:B------:R-:W-:-:S04]  /*0a00*/  IMAD.U32 R19, RZ, RZ, UR5 ;  /* 0x00000005ff137e24 */ /* 0x000fc8000f8e00ff */
[----:B------:R-:W-:-:S04]  /*0a10*/  IMAD.WIDE R18, R19, 0x2, R6 ;  /* 0x0000000213127825 */ /* 0x000fc800078e0206 */
[----:B------:R-:W-:-:S04]  /*0a20*/  IMAD.U32 R21, RZ, RZ, UR5 ;  /* 0x00000005ff157e24 */ /* 0x000fc8000f8e00ff */
[----:B------:R-:W-:Y:S01]  /*0a30*/  IMAD.WIDE R20, R21, 0x2, R8 ;  /* 0x0000000215147825 */ /* 0x000fe200078e0208 */
[----:B------:R-:W-:Y:S01]  /*0a40*/  UMOV UR17, 0x40000040 ;  /* 0x4000004000117882 */ /* 0x000fe20000000000 */
[----:B--2---:R0:W-:Y:S04]  /*0a50*/  STS.U16 [R2+UR14+0x900], R23 ;  /* 0x0009001702007988 */ /* 0x0041e8000800040e */
[----:B---3--:R-:W-:Y:S01]  /*0a60*/  STS.U16 [R2+UR14+0x800], R41 ;  /* 0x0008002902007988 */ /* 0x008fe2000800040e */
[----:B------:R1:W-:Y:S06]  /*0a70*/  MEMBAR.ALL.CTA ;  /* 0x0000000000007992 */ /* 0x0003ec0000008000 */
[----:B-1----:R-:W1:Y:S02]  /*0a80*/  FENCE.VIEW.ASYNC.S ;  /* 0x00000000000073c6 */ /* 0x002e640000000000 */
[----:B-1----:R-:W-:Y:S06]  /*0a90*/  BAR.SYNC.DEFER_BLOCKING 0x0 ;  /* 0x0000000000007b1d */ /* 0x002fec0000010000 */
[----:B------:R-:W2:Y:S04]  /*0aa0*/  LDG.E.U16 R19, desc[UR20][R18.64] ;  /* 0x0000001412137981 */ /* 0x000ea8000c1e1500 */
[----:B------:R1:W3:Y:S01]  /*0ab0*/  LDG.E.U16 R21, desc[UR20][R20.64] ;  /* 0x0000001414157981 */ /* 0x0002e2000c1e1500 */
[----:B------:R-:W-:-:S06]  /*0ac0*/  WARPGROUP.ARRIVE ;  /* 0x00000000000079c5 */ /* 0x000fcc0000000000 */
[----:B------:R-:W-:Y:S01]  /*0ad0*/  HGMMA.64x16x16.F32 R24, gdesc[UR16].tnspA, RZ, !UPT, gsb0 ;  /* 0x20200000101879f0 */ /* 0x000fe2000c0008ff */
[----:B------:R-:W-:-:S04]  /*0ae0*/  IADD3 R22, P1, R15, UR6, RZ ;  /* 0x000000060f167c10 */ /* 0x000fc8000ff3e0ff */
[----:B0-----:R-:W-:Y:S01]  /*0af0*/  IADD3 R23, P2, R22, 0x8, RZ ;  /* 0x0000000816177810 */ /* 0x001fe20007f5e0ff */
[----:B-1----:R-:W-:-:S03]  /*0b00*/  IMAD.X R20, RZ, RZ, UR7, P1 ;  /* 0x00000007ff147e24 */ /* 0x002fc600088e06ff */
[----:B------:R-:W-:Y:S01]  /*0b10*/  ISETP.GT.U32.AND P0, PT, R23, R14, PT ;  /* 0x0000000e1700720c */ /* 0x000fe20003f04070 */
[----:B------:R-:W-:-:S05]  /*0b20*/  IMAD.X R18, RZ, RZ, R20, P2 ;  /* 0x000000ffff127224 */ /* 0x000fca00010e0614 */
[----:B------:R-:W-:Y:S02]  /*0b30*/  ISETP.GT.U32.AND.EX P0, PT, R18, RZ, PT, P0 ;  /* 0x000000ff1200720c */ /* 0x000fe40003f04100 */
[C---:B------:R-:W-:Y:S02]  /*0b40*/  IADD3 R18, P5, R22.reuse, 0x9, RZ ;  /* 0x0000000916127810 */ /* 0x040fe40007fbe0ff */
[CC--:B------:R-:W-:Y:S02]  /*0b50*/  ISETP.GT.U32.AND P1, PT, R22.reuse, R14.reuse, PT ;  /* 0x0000000e1600720c */ /* 0x0c0fe40003f24070 */
[C---:B------:R-:W-:Y:S02]  /*0b60*/  ISETP.GE.U32.AND P2, PT, R22.reuse, R14, PT ;  /* 0x0000000e1600720c */ /* 0x040fe40003f46070 */
[CC--:B------:R-:W-:Y:S02]  /*0b70*/  ISETP.GT.U32.AND P3, PT, R22.reuse, R5.reuse, PT ;  /* 0x000000051600720c */ /* 0x0c0fe40003f64070 */
[----:B------:R-:W-:Y:S01]  /*0b80*/  ISETP.GE.U32.AND P4, PT, R22, R5, PT ;  /* 0x000000051600720c */ /* 0x000fe20003f86070 */
[----:B------:R-:W-:-:S02]  /*0b90*/  WARPGROUP.DEPBAR.LE gsb0, 0x0 ;  /* 0x00008000000079c5 */ /* 0x000fc40000010000 */
[----:B------:R-:W-:Y:S01]  /*0ba0*/  BAR.SYNC.DEFER_BLOCKING 0x0 ;  /* 0x0000000000007b1d */ /* 0x000fe20000010000 */
[----:B------:R-:W-:Y:S02]  /*0bb0*/  ISETP.GT.U32.AND P6, PT, R18, R5, PT ;  /* 0x000000051200720c */ /* 0x000fe40003fc4070 */
[C---:B------:R-:W-:Y:S02]  /*0bc0*/  ISETP.GT.U32.AND.EX P1, PT, R20.reuse, RZ, PT, P1 ;  /* 0x000000ff1400720c */ /* 0x040fe40003f24110 */
[C---:B------:R-:W-:Y:S02]  /*0bd0*/  ISETP.GE.U32.AND.EX P2, PT, R20.reuse, RZ, PT, P2 ;  /* 0x000000ff1400720c */ /* 0x040fe40003f46120 */
[C---:B------:R-:W-:Y:S02]  /*0be0*/  ISETP.GT.U32.AND.EX P3, PT, R20.reuse, RZ, PT, P3 ;  /* 0x000000ff1400720c */ /* 0x040fe40003f64130 */
[----:B------:R-:W-:Y:S01]  /*0bf0*/  ISETP.GE.U32.AND.EX P4, PT, R20, RZ, PT, P4 ;  /* 0x000000ff1400720c */ /* 0x000fe20003f86140 */
[----:B------:R-:W-:Y:S01]  /*0c00*/  FMUL R23, R31, UR8 ;  /* 0x000000081f177c20 */ /* 0x000fe20008400000 */
[----:B--2---:R0:W-:Y:S02]  /*0c10*/  STS.U16 [R2+UR14+0x900], R19 ;  /* 0x0009001302007988 */ /* 0x0041e4000800040e */
[----:B0-----:R-:W-:-:S02]  /*0c20*/  IADD3.X R19, RZ, R20, RZ, P5, !PT ;  /* 0x00000014ff137210 */ /* 0x001fc40002ffe4ff */
[----:B------:R-:W-:Y:S01]  /*0c30*/  ISETP.GT.U32.AND P5, PT, R18, R14, PT ;  /* 0x0000000e1200720c */ /* 0x000fe20003fa4070 */
[----:B------:R-:W-:Y:S01]  /*0c40*/  FMUL R20, R27, UR8 ;  /* 0x000000081b147c20 */ /* 0x000fe20008400000 */
[C---:B------:R-:W-:Y:S02]  /*0c50*/  ISETP.GT.U32.AND.EX P6, PT, R19.reuse, RZ, PT, P6 ;  /* 0x000000ff1300720c */ /* 0x040fe40003fc4160 */
[----:B------:R-:W-:Y:S01]  /*0c60*/  ISETP.GT.U32.AND.EX P5, PT, R19, RZ, PT, P5 ;  /* 0x000000ff1300720c */ /* 0x000fe20003fa4150 */
[----:B------:R-:W-:Y:S01]  /*0c70*/  FMUL R19, R26, UR8 ;  /* 0x000000081a137c20 */ /* 0x000fe20008400000 */
[----:B------:R-:W-:Y:S01]  /*0c80*/  FMUL R27, R30, UR8 ;  /* 0x000000081e1b7c20 */ /* 0x000fe20008400000 */
[----:B------:R-:W-:-:S03]  /*0c90*/  FSEL R20, R20, -INF , !P4 ;  /* 0xff80000014147808 */ /* 0x000fc60006000000 */
[----:B------:R-:W-:Y:S02]  /*0ca0*/  FSEL R19, R19, -INF , !P3 ;  /* 0xff80000013137808 */ /* 0x000fe40005800000 */
[----:B------:R-:W-:Y:S02]  /*0cb0*/  FSEL R27, R27, -INF , !P1 ;  /* 0xff8000001b1b7808 */ /* 0x000fe40004800000 */
[----:B------:R-:W-:Y:S02]  /*0cc0*/  FMNMX R18, R19, R20, !PT ;  /* 0x0000001413127209 */ /* 0x000fe40007800000 */
[----:B------:R-:W-:Y:S02]  /*0cd0*/  FSEL R23, R23, -INF , !P6 ;  /* 0xff80000017177808 */ /* 0x000fe40007000000 */
[----:B------:R-:W-:-:S04]  /*0ce0*/  FMNMX R18, R27, R18, !PT ;  /* 0x000000121b127209 */ /* 0x000fc80007800000 */
[----:B------:R-:W-:Y:S01]  /*0cf0*/  FMNMX R22, R23, R18, !PT ;  /* 0x0000001217167209 */ /* 0x000fe20007800000 */
[----:B---3--:R-:W-:Y:S04]  /*0d00*/  STS.U16 [R2+UR14+0x800], R21 ;  /* 0x0008001502007988 */ /* 0x008fe8000800040e */
[----:B------:R-:W0:Y:S01]  /*0d10*/  SHFL.BFLY PT, R21, R22, 0x2, 0x1f ;  /* 0x0c401f0016157f89 */ /* 0x000e2200000e0000 */
[----:B------:R1:W-:Y:S06]  /*0d20*/  MEMBAR.ALL.CTA ;  /* 0x0000000000007992 */ /* 0x0003ec0000008000 */
[----:B-1----:R-:W1:Y:S01]  /*0d30*/  FENCE.VIEW.ASYNC.S ;  /* 0x00000000000073c6 */ /* 0x002e620000000000 */
[----:B0-----:R-:W-:-:S05]  /*0d40*/  FMNMX R26, R22, R21, !PT ;  /* 0x00000015161a7209 */ /* 0x001fca0007800000 */
[----:B-1----:R-:W0:Y:S02]  /*0d50*/  SHFL.BFLY PT, R21, R26, 0x1, 0x1f ;  /* 0x0c201f001a157f89 */ /* 0x002e2400000e0000 */
[----:B0-----:R-:W-:-:S04]  /*0d60*/  FMNMX R21, R26, R21, !PT ;  /* 0x000000151a157209 */ /* 0x001fc80007800000 */
[----:B------:R-:W-:-:S05]  /*0d70*/  FMNMX R18, R21, R4, !PT ;  /* 0x0000000415127209 */ /* 0x000fca0007800000 */
[--C-:B------:R-:W-:Y:S01]  /*0d80*/  FADD R19, R19, -R18.reuse ;  /* 0x8000001213137221 */ /* 0x100fe20000000000 */
[--C-:B------:R-:W-:Y:S01]  /*0d90*/  FADD R20, R20, -R18.reuse ;  /* 0x8000001214147221 */ /* 0x100fe20000000000 */
[--C-:B------:R-:W-:Y:S02]  /*0da0*/  FADD R27, R27, -R18.reuse ;  /* 0x800000121b1b7221 */ /* 0x100fe40000000000 */
[----:B------:R-:W-:Y:S01]  /*0db0*/  FMUL R19, R19, 1.4426950216293334961 ;  /* 0x3fb8aa3b13137820 */ /* 0x000fe20000400000 */
[----:B------:R-:W-:Y:S01]  /*0dc0*/  FMUL R30, R20, 1.4426950216293334961 ;  /* 0x3fb8aa3b141e7820 */ /* 0x000fe20000400000 */
[----:B------:R-:W-:Y:S01]  /*0dd0*/  FMUL R27, R27, 1.4426950216293334961 ;  /* 0x3fb8aa3b1b1b7820 */ /* 0x000fe20000400000 */
[----:B------:R-:W-:Y:S01]  /*0de0*/  FADD R23, R23, -R18 ;  /* 0x8000001217177221 */ /* 0x000fe20000000000 */
[----:B------:R-:W-:Y:S03]  /*0df0*/  MUFU.EX2 R21, R19 ;  /* 0x0000001300157308 */ /* 0x000fe60000000800 */
[----:B------:R-:W-:-:S05]  /*0e00*/  FMUL R20, R23, 1.4426950216293334961 ;  /* 0x3fb8aa3b17147820 */ /* 0x000fca0000400000 */
[----:B------:R-:W0:Y:S08]  /*0e10*/  MUFU.EX2 R22, R30 ;  /* 0x0000001e00167308 */ /* 0x000e300000000800 */
[----:B------:R-:W1:Y:S08]  /*0e20*/  MUFU.EX2 R27, R27 ;  /* 0x0000001b001b7308 */ /* 0x000e700000000800 */
[----:B------:R-:W2:Y:S01]  /*0e30*/  MUFU.EX2 R20, R20 ;  /* 0x0000001400147308 */ /* 0x000ea20000000800 */
[----:B0-----:R-:W-:-:S04]  /*0e40*/  FADD R26, R21, R22 ;  /* 0x00000016151a7221 */ /* 0x001fc80000000000 */
[----:B-1----:R-:W-:-:S04]  /*0e50*/  FADD R23, R27, R26 ;  /* 0x0000001a1b177221 */ /* 0x002fc80000000000 */
[----:B--2---:R-:W-:-:S05]  /*0e60*/  FADD R23, R20, R23 ;  /* 0x0000001714177221 */ /* 0x004fca0000000000 */
[----:B------:R-:W0:Y:S01]  /*0e70*/  SHFL.BFLY PT, R26, R23, 0x2, 0x1f ;  /* 0x0c401f00171a7f89 */ /* 0x000e2200000e0000 */
[----:B------:R-:W-:-:S04]  /*0e80*/  FADD R4, -R18, R4 ;  /* 0x0000000412047221 */ /* 0x000fc80000000100 */
[----:B------:R-:W-:Y:S01]  /*0e90*/  FMUL R30, R4, 1.4426950216293334961 ;  /* 0x3fb8aa3b041e7820 */ /* 0x000fe20000400000 */
[----:B0-----:R-:W-:-:S05]  /*0ea0*/  FADD R26, R23, R26 ;  /* 0x0000001a171a7221 */ /* 0x001fca0000000000 */
[----:B------:R-:W0:Y:S01]  /*0eb0*/  SHFL.BFLY PT, R19, R26, 0x1, 0x1f ;  /* 0x0c201f001a137f89 */ /* 0x000e2200000e0000 */
[----:B------:R-:W1:Y:S01]  /*0ec0*/  MUFU.EX2 R30, R30 ;  /* 0x0000001e001e7308 */ /* 0x000e620000000800 */
[----:B------:R-:W-:Y:S01]  /*0ed0*/  FMUL R4, R24, UR8 ;  /* 0x0000000818047c20 */ /* 0x000fe20008400000 */
[----:B------:R-:W-:-:S04]  /*0ee0*/  FMUL R23, R25, UR8 ;  /* 0x0000000819177c20 */ /* 0x000fc80008400000 */
[----:B------:R-:W-:Y:S02]  /*0ef0*/  FSEL R4, R4, -INF , !P1 ;  /* 0xff80000004047808 */ /* 0x000fe40004800000 */
[----:B------:R-:W-:Y:S01]  /*0f00*/  FSEL R23, R23, -INF , !P2 ;  /* 0xff80000017177808 */ /* 0x000fe20005000000 */
[----:B0-----:R-:W-:Y:S01]  /*0f10*/  FADD R19, R26, R19 ;  /* 0x000000131a137221 */ /* 0x001fe20000000000 */
[----:B------:R-:W-:Y:S01]  /*0f20*/  FMUL R26, R28, UR8 ;  /* 0x000000081c1a7c20 */ /* 0x000fe20008400000 */
[----:B------:R-:W-:Y:S02]  /*0f30*/  FMUL R28, R29, UR8 ;  /* 0x000000081d1c7c20 */ /* 0x000fe40008400000 */
[----:B-1----:R-:W-:Y:S01]  /*0f40*/  FFMA R17, R30, R17, R19 ;  /* 0x000000111e117223 */ /* 0x002fe20000000013 */
[----:B------:R-:W-:Y:S02]  /*0f50*/  FMNMX R19, R4, R23, !PT ;  /* 0x0000001704137209 */ /* 0x000fe40007800000 */
[----:B------:R-:W-:-:S02]  /*0f60*/  FSEL R26, R26, -INF , !P0 ;  /* 0xff8000001a1a7808 */ /* 0x000fc40004000000 */
[----:B------:R-:W-:Y:S02]  /*0f70*/  FSEL R28, R28, -INF , !P5 ;  /* 0xff8000001c1c7808 */ /* 0x000fe40006800000 */
[----:B------:R-:W-:-:S04]  /*0f80*/  FMNMX R19, R26, R19, !PT ;  /* 0x000000131a137209 */ /* 0x000fc80007800000 */
[----:B------:R-:W-:-:S05]  /*0f90*/  FMNMX R25, R28, R19, !PT ;  /* 0x000000131c197209 */ /* 0x000fca0007800000 */
[----:B------:R-:W0:Y:S02]  /*0fa0*/  SHFL.BFLY PT, R24, R25, 0x2, 0x1f ;  /* 0x0c401f0019187f89 */ /* 0x000e2400000e0000 */
[----:B0-----:R-:W-:-:S05]  /*0fb0*/  FMNMX R29, R25, R24, !PT ;  /* 0x00000018191d7209 */ /* 0x001fca0007800000 */
[----:B------:R-:W0:Y:S01]  /*0fc0*/  SHFL.BFLY PT, R24, R29, 0x1, 0x1f ;  /* 0x0c201f001d187f89 */ /* 0x000e2200000e0000 */
[-C--:B------:R-:W-:Y:S01]  /*0fd0*/  FMUL R34, R34, R30.reuse ;  /* 0x0000001e22227220 */ /* 0x080fe20000400000 */
[-C--:B------:R-:W-:Y:S01]  /*0fe0*/  FMUL R35, R35, R30.reuse ;  /* 0x0000001e23237220 */ /* 0x080fe20000400000 */
[-C--:B------:R-:W-:Y:S01]  /*0ff0*/  FMUL R38, R38, R30.reuse ;  /* 0x0000001e26267220 */ /* 0x080fe20000400000 */
[----:B------:R-:W-:Y:S01]  /*1000*/  FMUL R39, R39, R30 ;  /* 0x0000001e27277220 */ /* 0x000fe20000400000 */
[----:B0-----:R-:W-:-:S04]  /*1010*/  FMNMX R24, R29, R24, !PT ;  /* 0x000000181d187209 */ /* 0x001fc80007800000 */
[----:B------:R-:W-:-:S05]  /*1020*/  FMNMX R19, R24, R3, !PT ;  /* 0x0000000318137209 */ /* 0x000fca0007800000 */
[--C-:B------:R-:W-:Y:S01]  /*1030*/  FADD R23, R23, -R19.reuse ;  /* 0x8000001317177221 */ /* 0x100fe20000000000 */
[--C-:B------:R-:W-:Y:S01]  /*1040*/  FADD R4, R4, -R19.reuse ;  /* 0x8000001304047221 */ /* 0x100fe20000000000 */
[--C-:B------:R-:W-:Y:S02]  /*1050*/  FADD R26, R26, -R19.reuse ;  /* 0x800000131a1a7221 */ /* 0x100fe40000000000 */
[----:B------:R-:W-:Y:S01]  /*1060*/  FMUL R23, R23, 1.4426950216293334961 ;  /* 0x3fb8aa3b17177820 */ /* 0x000fe20000400000 */
[----:B------:R-:W-:Y:S01]  /*1070*/  FMUL R4, R4, 1.4426950216293334961 ;  /* 0x3fb8aa3b04047820 */ /* 0x000fe20000400000 */
[----:B------:R-:W-:Y:S01]  /*1080*/  FADD R28, R28, -R19 ;  /* 0x800000131c1c7221 */ /* 0x000fe20000000000 */
[----:B------:R-:W-:Y:S02]  /*1090*/  FMUL R30, R26, 1.4426950216293334961 ;  /* 0x3fb8aa3b1a1e7820 */ /* 0x000fe40000400000 */
[----:B------:R-:W-:Y:S01]  /*10a0*/  MUFU.EX2 R24, R4 ;  /* 0x0000000400187308 */ /* 0x000fe20000000800 */
[----:B------:R-:W-:Y:S01]  /*10b0*/  FMUL R26, R28, 1.4426950216293334961 ;  /* 0x3fb8aa3b1c1a7820 */ /* 0x000fe20000400000 */
[----:B------:R-:W-:-:S06]  /*10c0*/  FADD R3, -R19, R3 ;  /* 0x0000000313037221 */ /* 0x000fcc0000000100 */
[----:B------:R-:W0:Y:S01]  /*10d0*/  MUFU.EX2 R23, R23 ;  /* 0x0000001700177308 */ /* 0x000e220000000800 */
[----:B------:R-:W-:Y:S01]  /*10e0*/  F2FP.F16.F32.PACK_AB R25, R22, R21 ;  /* 0x000000151619723e */ /* 0x000fe200000000ff */
[----:B------:R-:W-:-:S06]  /*10f0*/  FMUL R21, R3, 1.4426950216293334961 ;  /* 0x3fb8aa3b03157820 */ /* 0x000fcc0000400000 */
[----:B------:R-:W1:Y:S08]  /*1100*/  MUFU.EX2 R29, R30 ;  /* 0x0000001e001d7308 */ /* 0x000e700000000800 */
[----:B------:R-:W2:Y:S01]  /*1110*/  MUFU.EX2 R26, R26 ;  /* 0x0000001a001a7308 */ /* 0x000ea20000000800 */
[----:B0-----:R-:W-:-:S07]  /*1120*/  FADD R4, R24, R23 ;  /* 0x0000001718047221 */ /* 0x001fce0000000000 */
[----:B------:R-:W0:Y:S01]  /*1130*/  MUFU.EX2 R21, R21 ;  /* 0x0000001500157308 */ /* 0x000e220000000800 */
[----:B-1----:R-:W-:Y:S01]  /*1140*/  FADD R31, R29, R4 ;  /* 0x000000041d1f7221 */ /* 0x002fe20000000000 */
[----:B------:R-:W-:-:S03]  /*1150*/  F2FP.F16.F32.PACK_AB R27, R20, R27 ;  /* 0x0000001b141b723e */ /* 0x000fc600000000ff */
[C---:B--2---:R-:W-:Y:S01]  /*1160*/  FADD R3, R26.reuse, R31 ;  /* 0x0000001f1a037221 */ /* 0x044fe20000000000 */
[----:B------:R-:W-:Y:S02]  /*1170*/  F2FP.F16.F32.PACK_AB R24, R23, R24 ;  /* 0x000000181718723e */ /* 0x000fe400000000ff */
[----:B------:R-:W-:Y:S02]  /*1180*/  F2FP.F16.F32.PACK_AB R26, R26, R29 ;  /* 0x0000001d1a1a723e */ /* 0x000fe400000000ff */
[----:B------:R-:W1:Y:S01]  /*1190*/  SHFL.BFLY PT, R4, R3, 0x2, 0x1f ;  /* 0x0c401f0003047f89 */ /* 0x000e6200000e0000 */
[-C--:B0-----:R-:W-:Y:S01]  /*11a0*/  FMUL R32, R32, R21.reuse ;  /* 0x0000001520207220 */ /* 0x081fe20000400000 */
[-C--:B------:R-:W-:Y:S01]  /*11b0*/  FMUL R33, R33, R21.reuse ;  /* 0x0000001521217220 */ /* 0x080fe20000400000 */
[-C--:B------:R-:W-:Y:S01]  /*11c0*/  FMUL R36, R36, R21.reuse ;  /* 0x0000001524247220 */ /* 0x080fe20000400000 */
[----:B------:R-:W-:Y:S01]  /*11d0*/  FMUL R37, R37, R21 ;  /* 0x0000001525257220 */ /* 0x000fe20000400000 */
[----:B------:R-:W-:Y:S01]  /*11e0*/  BAR.SYNC.DEFER_BLOCKING 0x0 ;  /* 0x0000000000007b1d */ /* 0x000fe20000010000 */
[----:B------:R-:W-:-:S05]  /*11f0*/  UIADD3 UR6, UP0, UR6, 0x10, URZ ;  /* 0x0000001006067890 */ /* 0x000fca000ff1e03f */
[----:B------:R-:W-:-:S06]  /*1200*/  WARPGROUP.ARRIVE ;  /* 0x00000000000079c5 */ /* 0x000fcc0000000000 */
[----:B------:R-:W-:Y:S01]  /*1210*/  HGMMA.64x16x16.F32 R32, R24, gdesc[UR16], R32, gsb0 ;  /* 0x0020001018207df0 */ /* 0x000fe20008000820 */
[----:B-1----:R-:W-:Y:S01]  /*1220*/  FADD R4, R3, R4 ;  /* 0x0000000403047221 */ /* 0x002fe20000000000 */
[----:B------:R-:W-:-:S04]  /*1230*/  UIADD3.X UR7, URZ, UR7, URZ, UP0, !UPT ;  /* 0x000000073f077290 */ /* 0x000fc800087fe43f */
[----:B------:R-:W0:Y:S01]  /*1240*/  SHFL.BFLY PT, R3, R4, 0x1, 0x1f ;  /* 0x0c201f0004037f89 */ /* 0x000e2200000e0000 */
[----:B------:R-:W-:-:S04]  /*1250*/  UISETP.GE.U32.AND UP0, UPT, UR6, UR15, UPT ;  /* 0x0000000f0600728c */ /* 0x000fc8000bf06070 */
[----:B------:R-:W-:-:S06]  /*1260*/  UISETP.GE.U32.AND.EX UP0, UPT, UR7, URZ, UPT, UP0 ;  /* 0x0000003f0700728c */ /* 0x000fcc000bf06100 */
[----:B------:R-:W-:Y:S01]  /*1270*/  PLOP3.LUT P0, PT, PT, PT, UP0, 0x80, 0x0 ;  /* 0x000000000000781c */ /* 0x000fe20003f0f008 */
[----:B------:R-:W-:Y:S02]  /*1280*/  ULEA UR5, UR9, UR5, 0x4 ;  /* 0x0000000509057291 */ /* 0x000fe4000f8e203f */
[----:B------:R-:W-:Y:S01]  /*1290*/  ULEA UR4, UR11, UR4, 0x4 ;  /* 0x000000040b047291 */ /* 0x000fe2000f8e203f */
[----:B0-----:R-:W-:Y:S01]  /*12a0*/  FADD R20, R4, R3 ;  /* 0x0000000304147221 */ /* 0x001fe20000000000 */
[----:B------:R-:W-:Y:S02]  /*12b0*/  IMAD.MOV.U32 R3, RZ, RZ, R19 ;  /* 0x000000ffff037224 */ /* 0x000fe400078e0013 */
[----:B------:R-:W-:Y:S02]  /*12c0*/  IMAD.MOV.U32 R4, RZ, RZ, R18 ;  /* 0x000000ffff047224 */ /* 0x000fe400078e0012 */
[----:B------:R-:W-:Y:S01]  /*12d0*/  FFMA R16, R21, R16, R20 ;  /* 0x0000001015107223 */ /* 0x000fe20000000014 */
[----:B------:R-:W-:-:S03]  /*12e0*/  WARPGROUP.DEPBAR.LE gsb0, 0x0 ;  /* 0x00008000000079c5 */ /* 0x000fc60000010000 */
[----:B------:R-:W-:Y:S05]  /*12f0*/  @!P0 BRA `(.L_x_1) ;  /* 0xfffffff400a48947 */ /* 0x000fea000383ffff */
.L_x_0:
[----:B------:R-:W0:Y:S01]  /*1300*/  S2R R2, SR_TID.X ;  /* 0x0000000000027919 */ /* 0x000e220000002100 */
[----:B--2---:R-:W-:Y:S01]  /*1310*/  FMUL R4, R39, 0.25 ;  /* 0x3e80000027047820 */ /* 0x004fe20000400000 */
[----:B------:R-:W-:Y:S01]  /*1320*/  FSETP.GT.AND P0, PT, |R17|, 8.50705917302346158658e+37, PT ;  /* 0x7e8000001100780b */ /* 0x000fe20003f04200 */
[----:B------:R-:W-:Y:S01]  /*1330*/  FMUL R3, R38, 0.25 ;  /* 0x3e80000026037820 */ /* 0x000fe20000400000 */
[----:B------:R-:W-:Y:S01]  /*1340*/  FMUL R6, R35, 0.25 ;  /* 0x3e80000023067820 */ /* 0x000fe20000400000 */
[----:B------:R-:W-:Y:S01]  /*1350*/  FSETP.GT.AND P1, PT, |R16|, 8.50705917302346158658e+37, PT ;  /* 0x7e8000001000780b */ /* 0x000fe20003f24200 */
[----:B------:R-:W-:Y:S01]  /*1360*/  FMUL R10, R17, 8388608 ;  /* 0x4b000000110a7820 */ /* 0x000fe20000400000 */
[----:B------:R-:W-:Y:S01]  /*1370*/  FSEL R39, R4, R39, P0 ;  /* 0x0000002704277208 */ /* 0x000fe20000000000 */
[----:B------:R-:W-:Y:S01]  /*1380*/  FMUL R4, R37, 0.25 ;  /* 0x3e80000025047820 */ /* 0x000fe20000400000 */
[----:B------:R-:W-:Y:S01]  /*1390*/  FSETP.GEU.AND P3, PT, R17, 1.175494350822287508e-38, PT ;  /* 0x008000001100780b */ /* 0x000fe20003f6e000 */
[----:B------:R-:W-:Y:S01]  /*13a0*/  FMUL R11, R16, 8388608 ;  /* 0x4b000000100b7820 */ /* 0x000fe20000400000 */
[----:B------:R-:W-:Y:S01]  /*13b0*/  FSEL R38, R3, R38, P0 ;  /* 0x0000002603267208 */ /* 0x000fe20000000000 */
[----:B------:R-:W-:Y:S01]  /*13c0*/  FMUL R3, R34, 0.25 ;  /* 0x3e80000022037820 */ /* 0x000fe20000400000 */
[----:B------:R-:W-:Y:S01]  /*13d0*/  FSEL R37, R4, R37, P1 ;  /* 0x0000002504257208 */ /* 0x000fe20000800000 */
[----:B------:R-:W-:Y:S01]  /*13e0*/  FMUL R4, R33, 0.25 ;  /* 0x3e80000021047820 */ /* 0x000fe20000400000 */
[----:B------:R-:W-:Y:S01]  /*13f0*/  FSEL R35, R6, R35, P0 ;  /* 0x0000002306237208 */ /* 0x000fe20000000000 */
[----:B------:R-:W-:Y:S01]  /*1400*/  FMUL R5, R32, 0.25 ;  /* 0x3e80000020057820 */ /* 0x000fe20000400000 */
[----:B------:R-:W-:Y:S01]  /*1410*/  FSEL R10, R10, R17, !P3 ;  /* 0x000000110a0a7208 */ /* 0x000fe20005800000 */
[----:B------:R-:W-:Y:S01]  /*1420*/  BAR.SYNC.DEFER_BLOCKING 0x0 ;  /* 0x0000000000007b1d */ /* 0x000fe20000010000 */
[----:B------:R-:W-:-:S02]  /*1430*/  FSETP.GEU.AND P2, PT, R16, 1.175494350822287508e-38, PT ;  /* 0x008000001000780b */ /* 0x000fc40003f4e000 */
[----:B------:R-:W-:Y:S01]  /*1440*/  FSEL R34, R3, R34, P0 ;  /* 0x0000002203227208 */ /* 0x000fe20000000000 */
[----:B------:R-:W-:Y:S01]  /*1450*/  FMUL R3, R36, 0.25 ;  /* 0x3e80000024037820 */ /* 0x000fe20000400000 */
[----:B------:R-:W-:Y:S01]  /*1460*/  FSEL R33, R4, R33, P1 ;  /* 0x0000002104217208 */ /* 0x000fe20000800000 */
[----:B------:R-:W-:Y:S01]  /*1470*/  VIADD R4, R10, 0xc0cafb0d ;  /* 0xc0cafb0d0a047836 */ /* 0x000fe20000000000 */
[----:B------:R-:W-:Y:S01]  /*1480*/  FSEL R11, R11, R16, !P2 ;  /* 0x000000100b0b7208 */ /* 0x000fe20005000000 */
[----:B------:R-:W-:Y:S01]  /*1490*/  ULDC.64 UR4, c[0x0][0x270] ;  /* 0x00009c0000047ab9 */ /* 0x000fe20000000a00 */
[----:B------:R-:W-:Y:S01]  /*14a0*/  FSEL R36, R3, R36, P1 ;  /* 0x0000002403247208 */ /* 0x000fe20000800000 */
[----:B------:R-:W-:Y:S01]  /*14b0*/  UIMAD UR4, UR12, UR4, URZ ;  /* 0x000000040c0472a4 */ /* 0x000fe2000f8e023f */
[----:B------:R-:W-:Y:S01]  /*14c0*/  FSETP.GEU.AND P4, PT, |R17|, 1.175494350822287508e-38, PT ;  /* 0x008000001100780b */ /* 0x000fe20003f8e200 */
[----:B------:R-:W-:Y:S01]  /*14d0*/  VIADD R3, R11, 0xc0cafb0d ;  /* 0xc0cafb0d0b037836 */ /* 0x000fe20000000000 */
[----:B------:R-:W-:Y:S01]  /*14e0*/  FSEL R27, RZ, -23, P3 ;  /* 0xc1b80000ff1b7808 */ /* 0x000fe20001800000 */
[C---:B0-----:R-:W-:Y:S01]  /*14f0*/  IMAD.SHL.U32 R8, R2.reuse, 0x4, RZ ;  /* 0x0000000402087824 */ /* 0x041fe200078e00ff */
[C---:B------:R-:W-:Y:S01]  /*1500*/  LOP3.LUT R7, R2.reuse, 0x7, RZ, 0xc0, !PT ;  /* 0x0000000702077812 */ /* 0x040fe200078ec0ff */
[----:B------:R-:W-:Y:S01]  /*1510*/  @P0 FMUL R17, R17, 0.25 ;  /* 0x3e80000011110820 */ /* 0x000fe20000400000 */
[----:B------:R-:W-:Y:S01]  /*1520*/  LOP3.LUT R9, R2, 0x8, RZ, 0xc0, !PT ;  /* 0x0000000802097812 */ /* 0x000fe200078ec0ff */
[----:B------:R-:W-:Y:S01]  /*1530*/  USHF.L.U32 UR6, UR4, 0x1, URZ ;  /* 0x0000000104067899 */ /* 0x000fe2000800063f */
[----:B------:R-:W-:-:S02]  /*1540*/  LEA R6, R7, UR14, 0x4 ;  /* 0x0000000e07067c11 */ /* 0x000fc4000f8e20ff */
[----:B------:R-:W-:Y:S02]  /*1550*/  LOP3.LUT R8, R8, 0xc0, RZ, 0xc0, !PT ;  /* 0x000000c008087812 */ /* 0x000fe400078ec0ff */
[----:B------:R-:W-:Y:S01]  /*1560*/  LEA R12, R9, R6, 0x7 ;  /* 0x00000006090c7211 */ /* 0x000fe200078e38ff */
[----:B------:R-:W-:Y:S01]  /*1570*/  IMAD R7, R7, -0x8, R6 ;  /* 0xfffffff807077824 */ /* 0x000fe200078e0206 */
[C---:B------:R-:W-:Y:S01]  /*1580*/  FSETP.GEU.AND P5, PT, |R16|.reuse, 1.175494350822287508e-38, PT ;  /* 0x008000001000780b */ /* 0x040fe20003fae200 */
[----:B------:R-:W-:Y:S01]  /*1590*/  @P1 FMUL R16, R16, 0.25 ;  /* 0x3e80000010101820 */ /* 0x000fe20000400000 */
[----:B------:R-:W-:Y:S01]  /*15a0*/  LOP3.LUT R6, R3, 0xff800000, RZ, 0xc0, !PT ;  /* 0xff80000003067812 */ /* 0x000fe200078ec0ff */
[----:B------:R-:W-:Y:S01]  /*15b0*/  IMAD.IADD R14, R8, 0x1, R7 ;  /* 0x00000001080e7824 */ /* 0x000fe200078e0207 */
[----:B------:R-:W-:Y:S01]  /*15c0*/  LOP3.LUT R7, R4, 0xff800000, RZ, 0xc0, !PT ;  /* 0xff80000004077812 */ /* 0x000fe200078ec0ff */
[----:B------:R-:W-:Y:S01]  /*15d0*/  @!P4 FMUL R17, R17, 16777216 ;  /* 0x4b8000001111c820 */ /* 0x000fe20000400000 */
[----:B------:R-:W-:Y:S01]  /*15e0*/  MOV R15, 0x3dc6b27f ;  /* 0x3dc6b27f000f7802 */ /* 0x000fe20000000f00 */
[----:B------:R-:W-:Y:S01]  /*15f0*/  @!P4 FMUL R39, R39, 16777216 ;  /* 0x4b8000002727c820 */ /* 0x000fe20000400000 */
[----:B------:R-:W-:Y:S01]  /*1600*/  I2FP.F32.S32 R8, R7 ;  /* 0x0000000700087245 */ /* 0x000fe20000201400 */
[----:B------:R-:W-:Y:S01]  /*1610*/  @!P4 FMUL R38, R38, 16777216 ;  /* 0x4b8000002626c820 */ /* 0x000fe20000400000 */
[----:B------:R-:W-:Y:S01]  /*1620*/  LEA.HI R3, R9, R14, RZ, 0x1f ;  /* 0x0000000e09037211 */ /* 0x000fe200078ff8ff */
[----:B------:R-:W-:Y:S01]  /*1630*/  IMAD.IADD R14, R10, 0x1, -R7 ;  /* 0x000000010a0e7824 */ /* 0x000fe200078e0a07 */
[----:B------:R-:W-:Y:S01]  /*1640*/  MUFU.RCP R17, R17 ;  /* 0x0000001100117308 */ /* 0x000fe20000001000 */
[----:B------:R-:W-:Y:S01]  /*1650*/  FFMA.FTZ R27, R8, 1.1920928955078125e-07, R27 ;  /* 0x34000000081b7823 */ /* 0x000fe2000001001b */
[----:B------:R-:W-:-:S02]  /*1660*/  IMAD.IADD R8, R11, 0x1, -R6 ;  /* 0x000000010b087824 */ /* 0x000fc400078e0a06 */
[----:B------:R-:W-:Y:S01]  /*1670*/  @!P5 FMUL R16, R16, 16777216 ;  /* 0x4b8000001010d820 */ /* 0x000fe20000400000 */
[----:B------:R-:W-:Y:S01]  /*1680*/  FADD R14, R14, -1 ;  /* 0xbf8000000e0e7421 */ /* 0x000fe20000000000 */
[----:B------:R-:W-:Y:S01]  /*1690*/  FSEL R32, R5, R32, P1 ;  /* 0x0000002005207208 */ /* 0x000fe20000800000 */
[----:B------:R-:W-:Y:S01]  /*16a0*/  FADD R8, R8, -1 ;  /* 0xbf80000008087421 */ /* 0x000fe20000000000 */
[----:B------:R-:W-:Y:S01]  /*16b0*/  FSEL R26, RZ, -23, P2 ;  /* 0xc1b80000ff1a7808 */ /* 0x000fe20001000000 */
[----:B------:R-:W0:Y:S01]  /*16c0*/  MUFU.RCP R4, R16 ;  /* 0x0000001000047308 */ /* 0x000e220000001000 */
[----:B------:R-:W-:Y:S01]  /*16d0*/  I2FP.F32.S32 R5, R6 ;  /* 0x0000000600057245 */ /* 0x000fe20000201400 */
[-C--:B------:R-:W-:Y:S01]  /*16e0*/  FFMA.FTZ R7, R8, R15.reuse, -0.16845393180847167969 ;  /* 0xbe2c7f3008077423 */ /* 0x080fe2000001000f */
[----:B------:R-:W-:Y:S01]  /*16f0*/  FFMA.FTZ R15, R14, R15, -0.16845393180847167969 ;  /* 0xbe2c7f300e0f7423 */ /* 0x000fe2000001000f */
[----:B------:R-:W-:Y:S01]  /*1700*/  @!P5 FMUL R37, R37, 16777216 ;  /* 0x4b8000002525d820 */ /* 0x000fe20000400000 */
[----:B------:R-:W-:Y:S01]  /*1710*/  @!P5 FMUL R33, R33, 16777216 ;  /* 0x4b8000002121d820 */ /* 0x000fe20000400000 */
[----:B------:R-:W-:Y:S01]  /*1720*/  FFMA.FTZ R7, R8, R7, 0.1716887056827545166 ;  /* 0x3e2fcf2a08077423 */ /* 0x000fe20000010007 */
[----:B------:R-:W-:Y:S01]  /*1730*/  FFMA.FTZ R15, R14, R15, 0.1716887056827545166 ;  /* 0x3e2fcf2a0e0f7423 */ /* 0x000fe2000001000f */
[----:B------:R-:W-:Y:S01]  /*1740*/  @!P4 FMUL R35, R35, 16777216 ;  /* 0x4b8000002323c820 */ /* 0x000fe20000400000 */
[----:B------:R-:W-:Y:S01]  /*1750*/  @!P5 FMUL R36, R36, 16777216 ;  /* 0x4b8000002424d820 */ /* 0x000fe20000400000 */
[----:B------:R-:W-:Y:S01]  /*1760*/  FFMA.FTZ R7, R8, R7, -0.17900948226451873779 ;  /* 0xbe374e4308077423 */ /* 0x000fe20000010007 */
[----:B------:R-:W-:Y:S01]  /*1770*/  FFMA.FTZ R15, R14, R15, -0.17900948226451873779 ;  /* 0xbe374e430e0f7423 */ /* 0x000fe2000001000f */
[----:B------:R-:W-:Y:S01]  /*1780*/  @!P5 FMUL R32, R32, 16777216 ;  /* 0x4b8000002020d820 */ /* 0x000fe20000400000 */
[----:B------:R-:W-:Y:S01]  /*1790*/  @!P4 FMUL R34, R34, 16777216 ;  /* 0x4b8000002222c820 */ /* 0x000fe20000400000 */
[----:B------:R-:W-:Y:S01]  /*17a0*/  FFMA.FTZ R7, R8, R7, 0.20512372255325317383 ;  /* 0x3e520bf408077423 */ /* 0x000fe20000010007 */
[----:B------:R-:W-:Y:S01]  /*17b0*/  FFMA.FTZ R21, R14, R15, 0.20512372255325317383 ;  /* 0x3e520bf40e157423 */ /* 0x000fe2000001000f */
[----:B------:R-:W-:Y:S01]  /*17c0*/  FFMA.FTZ R26, R5, 1.1920928955078125e-07, R26 ;  /* 0x34000000051a7823 */ /* 0x000fe2000001001a */
[----:B0-----:R-:W-:Y:S01]  /*17d0*/  FMUL R5, R4, R37 ;  /* 0x0000002504057220 */ /* 0x001fe20000400000 */
[----:B------:R-:W-:Y:S01]  /*17e0*/  FFMA.FTZ R7, R8, R7, -0.24046532809734344482 ;  /* 0xbe763c8b08077423 */ /* 0x000fe20000010007 */
[----:B------:R-:W-:Y:S01]  /*17f0*/  FMUL R6, R4, R33 ;  /* 0x0000002104067220 */ /* 0x000fe20000400000 */
[C---:B------:R-:W-:Y:S01]  /*1800*/  FMUL R38, R17.reuse, R38 ;  /* 0x0000002611267220 */ /* 0x040fe20000400000 */
[C---:B------:R-:W-:Y:S01]  /*1810*/  FMUL R16, R17.reuse, R35 ;  /* 0x0000002311107220 */ /* 0x040fe20000400000 */
[----:B------:R-:W-:Y:S01]  /*1820*/  FFMA.FTZ R15, R8, R7, 0.28857114911079406738 ;  /* 0x3e93bf99080f7423 */ /* 0x000fe20000010007 */
[C---:B------:R-:W-:Y:S01]  /*1830*/  FMUL R7, R17.reuse, R39 ;  /* 0x0000002711077220 */ /* 0x040fe20000400000 */
[----:B------:R-:W-:Y:S01]  /*1840*/  LOP3.LUT R13, R2, 0x70, RZ, 0xc0, !PT ;  /* 0x00000070020d7812 */ /* 0x000fe200078ec0ff */
[C---:B------:R-:W-:Y:S01]  /*1850*/  FMUL R36, R4.reuse, R36 ;  /* 0x0000002404247220 */ /* 0x040fe20000400000 */
[----:B------:R-:W-:Y:S01]  /*1860*/  FMUL R9, R4, R32 ;  /* 0x0000002004097220 */ /* 0x000fe20000400000 */
[----:B------:R-:W-:Y:S01]  /*1870*/  FMUL R17, R17, R34 ;  /* 0x0000002211117220 */ /* 0x000fe20000400000 */
[----:B------:R-:W-:Y:S01]  /*1880*/  F2FP.F16.F32.PACK_AB R5, R5, R6 ;  /* 0x000000060505723e */ /* 0x000fe200000000ff */
[----:B------:R-:W-:Y:S01]  /*1890*/  IMAD R13, R13, 0x8, R12 ;  /* 0x000000080d0d7824 */ /* 0x000fe200078e020c */
[----:B------:R-:W-:Y:S01]  /*18a0*/  F2FP.F16.F32.PACK_AB R7, R7, R16 ;  /* 0x000000100707723e */ /* 0x000fe200000000ff */
[----:B------:R-:W0:Y:S01]  /*18b0*/  LDC R12, c[0x0][0x278] ;  /* 0x00009e00ff0c7b82 */ /* 0x000e220000000800 */
[----:B------:R-:W-:Y:S01]  /*18c0*/  F2FP.F16.F32.PACK_AB R4, R36, R9 ;  /* 0x000000092404723e */ /* 0x000fe200000000ff */
[----:B------:R-:W-:Y:S01]  /*18d0*/  FFMA.FTZ R15, R8, R15, -0.36067417263984680176 ;  /* 0xbeb8aa49080f7423 */ /* 0x000fe2000001000f */
[----:B------:R-:W-:Y:S01]  /*18e0*/  F2FP.F16.F32.PACK_AB R6, R38, R17 ;  /* 0x000000112606723e */ /* 0x000fe200000000ff */
[----:B------:R-:W-:Y:S01]  /*18f0*/  FFMA.FTZ R21, R14, R21, -0.24046532809734344482 ;  /* 0xbe763c8b0e157423 */ /* 0x000fe20000010015 */
[----:B------:R-:W-:-:S02]  /*1900*/  IMAD.SHL.U32 R16, R2, 0x10, RZ ;  /* 0x0000001002107824 */ /* 0x000fc400078e00ff */
[----:B------:R-:W-:Y:S01]  /*1910*/  FFMA.FTZ R15, R8, R15, 0.48089820146560668945 ;  /* 0x3ef6384a080f7423 */ /* 0x000fe2000001000f */
[----:B------:R-:W-:Y:S01]  /*1920*/  SHF.R.U32.HI R29, RZ, 0x6, R2 ;  /* 0x00000006ff1d7819 */ /* 0x000fe20000011602 */
[----:B------:R1:W-:Y:S01]  /*1930*/  STSM.16.M88.4 [R13], R4 ;  /* 0x000000040d007844 */ /* 0x0003e20000000200 */
[----:B------:R-:W-:Y:S01]  /*1940*/  FFMA.FTZ R21, R14, R21, 0.28857114911079406738 ;  /* 0x3e93bf990e157423 */ /* 0x000fe20000010015 */
[----:B------:R-:W-:Y:S01]  /*1950*/  FFMA.FTZ R15, R8, R15, -0.72134751081466674805 ;  /* 0xbf38aa3b080f7423 */ /* 0x000fe2000001000f */
[----:B------:R-:W-:Y:S01]  /*1960*/  LOP3.LUT R16, R16, 0x7f0, RZ, 0xc0, !PT ;  /* 0x000007f010107812 */ /* 0x000fe200078ec0ff */
[----:B------:R-:W-:Y:S01]  /*1970*/  BAR.SYNC.DEFER_BLOCKING 0x0 ;  /* 0x0000000000007b1d */ /* 0x000fe20000010000 */
[----:B------:R-:W-:Y:S01]  /*1980*/  FFMA.FTZ R21, R14, R21, -0.36067417263984680176 ;  /* 0xbeb8aa490e157423 */ /* 0x000fe20000010015 */
[----:B------:R-:W-:Y:S01]  /*1990*/  FMUL R15, R8, R15 ;  /* 0x0000000f080f7220 */ /* 0x000fe20000400000 */
[----:B------:R-:W-:Y:S02]  /*19a0*/  SGXT.U32 R29, R29, 0x1 ;  /* 0x000000011d1d781a */ /* 0x000fe40000000000 */
[----:B------:R-:W-:Y:S01]  /*19b0*/  FFMA.FTZ R21, R14, R21, 0.48089820146560668945 ;  /* 0x3ef6384a0e157423 */ /* 0x000fe20000010015 */
[----:B------:R-:W-:Y:S01]  /*19c0*/  FMUL R15, R8, R15 ;  /* 0x0000000f080f7220 */ /* 0x000fe20000400000 */
[----:B------:R-:W-:-:S02]  /*19d0*/  ISETP.GE.U32.AND P1, PT, R11, 0x7f800000, PT ;  /* 0x7f8000000b00780c */ /* 0x000fc40003f26070 */
[----:B------:R-:W-:Y:S01]  /*19e0*/  FFMA.FTZ R21, R14, R21, -0.72134751081466674805 ;  /* 0xbf38aa3b0e157423 */ /* 0x000fe20000010015 */
[----:B------:R-:W-:Y:S01]  /*19f0*/  FFMA.FTZ R15, R8, 1.4426950216293334961, R15 ;  /* 0x3fb8aa3b080f7823 */ /* 0x000fe2000001000f */
[----:B------:R-:W-:Y:S01]  /*1a00*/  ISETP.GE.U32.AND P2, PT, R10, 0x7f800000, PT ;  /* 0x7f8000000a00780c */ /* 0x000fe20003f46070 */
[----:B0-----:R-:W-:Y:S01]  /*1a10*/  IMAD R29, R29, R12, RZ ;  /* 0x0000000c1d1d7224 */ /* 0x001fe200078e02ff */
[----:B------:R-:W0:Y:S01]  /*1a20*/  LDC.64 R8, c[0x0][0x228] ;  /* 0x00008a00ff087b82 */ /* 0x000e220000000a00 */
[----:B------:R-:W-:Y:S01]  /*1a30*/  FMUL R21, R14, R21 ;  /* 0x000000150e157220 */ /* 0x000fe20000400000 */
[----:B------:R-:W-:Y:S01]  /*1a40*/  FADD R26, R26, R15 ;  /* 0x0000000f1a1a7221 */ /* 0x000fe20000000000 */
[----:B------:R-:W-:Y:S01]  /*1a50*/  IMAD R23, R12, 0x2, R29 ;  /* 0x000000020c177824 */ /* 0x000fe200078e021d */
[C---:B------:R-:W-:Y:S01]  /*1a60*/  FSETP.NEU.AND P0, PT, R11.reuse, RZ, PT ;  /* 0x000000ff0b00720b */ /* 0x040fe20003f0d000 */
[----:B------:R-:W-:Y:S02]  /*1a70*/  FMUL R21, R14, R21 ;  /* 0x000000150e157220 */ /* 0x000fe40000400000 */
[----:B------:R-:W-:Y:S01]  /*1a80*/  @P1 IMAD.MOV.U32 R20, RZ, RZ, 0x7f800000 ;  /* 0x7f800000ff141424 */ /* 0x000fe200078e00ff */
[----:B-1----:R-:W-:Y:S01]  /*1a90*/  LEA R13, R12, R23, 0x1 ;  /* 0x000000170c0d7211 */ /* 0x002fe200078e08ff */
[----:B------:R-:W-:Y:S01]  /*1aa0*/  FFMA.FTZ R14, R14, 1.4426950216293334961, R21 ;  /* 0x3fb8aa3b0e0e7823 */ /* 0x000fe20000010015 */
[----:B------:R1:W2:Y:S01]  /*1ab0*/  LDS.128 R4, [R16+UR14] ;  /* 0x0000000e10047984 */ /* 0x0002a20008000c00 */
[----:B------:R-:W-:-:S02]  /*1ac0*/  @P1 FFMA.FTZ R26, R11, R20, +INF ;  /* 0x7f8000000b1a1423 */ /* 0x000fc40000010014 */
[----:B------:R-:W-:Y:S02]  /*1ad0*/  IMAD R15, R12, 0x2, R13 ;  /* 0x000000020c0f7824 */ /* 0x000fe400078e020d */
[----:B------:R-:W-:Y:S01]  /*1ae0*/  FADD R27, R27, R14 ;  /* 0x0000000e1b1b7221 */ /* 0x000fe20000000000 */
[----:B------:R-:W-:Y:S01]  /*1af0*/  IMAD R14, R0, UR5, RZ ;  /* 0x00000005000e7c24 */ /* 0x000fe2000f8e02ff */
[----:B------:R-:W-:Y:S01]  /*1b00*/  UIMAD.WIDE UR4, UR4, 0x2, URZ ;  /* 0x00000002040478a5 */ /* 0x000fe2000f8e023f */
[----:B------:R-:W-:Y:S01]  /*1b10*/  IMAD R17, R12, 0x2, R15 ;  /* 0x000000020c117824 */ /* 0x000fe200078e020f */
[----:B------:R-:W-:Y:S01]  /*1b20*/  FSETP.NEU.AND P1, PT, R10, RZ, PT ;  /* 0x000000ff0a00720b */ /* 0x000fe20003f2d000 */
[C---:B------:R-:W-:Y:S01]  /*1b30*/  IMAD.HI R28, R14.reuse, 0x2, RZ ;  /* 0x000000020e1c7827 */ /* 0x040fe200078e02ff */
[----:B------:R-:W-:Y:S02]  /*1b40*/  SHF.L.U32 R11, R14, 0x1, RZ ;  /* 0x000000010e0b7819 */ /* 0x000fe400000006ff */
[----:B------:R-:W-:Y:S01]  /*1b50*/  FSEL R26, R26, -INF , P0 ;  /* 0xff8000001a1a7808 */ /* 0x000fe20000000000 */
[C---:B------:R-:W-:Y:S01]  /*1b60*/  IMAD R21, R12.reuse, 0x2, R17 ;  /* 0x000000020c157824 */ /* 0x040fe200078e0211 */
[----:B0-----:R-:W-:Y:S01]  /*1b70*/  IADD3 R24, P3, P4, R11, UR6, R8 ;  /* 0x000000060b187c10 */ /* 0x001fe2000fc7e008 */
[----:B------:R-:W-:Y:S01]  /*1b80*/  @P2 IMAD.MOV.U32 R31, RZ, RZ, 0x7f800000 ;  /* 0x7f800000ff1f2424 */ /* 0x000fe200078e00ff */
[----:B------:R-:W-:Y:S01]  /*1b90*/  ULDC UR4, c[0x0][0x27c] ;  /* 0x00009f0000047ab9 */ /* 0x000fe20000000800 */
[----:B------:R-:W-:Y:S01]  /*1ba0*/  IMAD R25, R12, 0x2, R21 ;  /* 0x000000020c197824 */ /* 0x000fe200078e0215 */
[----:B------:R-:W-:Y:S01]  /*1bb0*/  IADD3.X R28, R28, UR5, R9, P3, P4 ;  /* 0x000000051c1c7c10 */ /* 0x000fe20009fe8409 */
[----:B------:R-:W-:Y:S01]  /*1bc0*/  @P2 FFMA.FTZ R27, R10, R31, +INF ;  /* 0x7f8000000a1b2423 */ /* 0x000fe2000001001f */
[-C--:B------:R-:W-:Y:S01]  /*1bd0*/  LEA R8, P3, R29, R24.reuse, 0x1 ;  /* 0x000000181d087211 */ /* 0x080fe200078608ff */
[----:B------:R-:W-:Y:S01]  /*1be0*/  FFMA R26, R26, 0.69314718246459960938, R19 ;  /* 0x3f3172181a1a7823 */ /* 0x000fe20000000013 */
[----:B------:R-:W-:Y:S01]  /*1bf0*/  LEA R31, R12, R25, 0x1 ;  /* 0x000000190c1f7211 */ /* 0x000fe200078e08ff */
[----:B------:R-:W-:Y:S01]  /*1c00*/  UIMAD UR4, UR12, UR4, URZ ;  /* 0x000000040c0472a4 */ /* 0x000fe2000f8e023f */
[----:B------:R-:W-:-:S02]  /*1c10*/  LEA R10, P6, R23, R24, 0x1 ;  /* 0x00000018170a7211 */ /* 0x000fc400078c08ff */
[----:B------:R-:W-:Y:S01]  /*1c20*/  LEA R12, P5, R13, R24, 0x1 ;  /* 0x000000180d0c7211 */ /* 0x000fe200078a08ff */
[----:B------:R-:W-:Y:S01]  /*1c30*/  USHF.L.U32 UR6, UR4, 0x2, URZ ;  /* 0x0000000204067899 */ /* 0x000fe2000800063f */
[----:B------:R-:W-:Y:S01]  /*1c40*/  LEA.HI.X.SX32 R9, R29, R28, 0x1, P3 ;  /* 0x0000001c1d097211 */ /* 0x000fe200018f0eff */
[----:B------:R-:W-:Y:S01]  /*1c50*/  UIMAD.WIDE UR4, UR4, 0x4, URZ ;  /* 0x00000004040478a5 */ /* 0x000fe2000f8e023f */
[----:B------:R-:W-:Y:S02]  /*1c60*/  LEA R14, P2, R15, R24, 0x1 ;  /* 0x000000180f0e7211 */ /* 0x000fe400078408ff */
[----:B------:R-:W-:Y:S02]  /*1c70*/  LEA.HI.X.SX32 R11, R23, R28, 0x1, P6 ;  /* 0x0000001c170b7211 */ /* 0x000fe400030f0eff */
[----:B-1----:R-:W-:Y:S02]  /*1c80*/  LEA R16, P4, R17, R24, 0x1 ;  /* 0x0000001811107211 */ /* 0x002fe400078808ff */
[----:B------:R-:W-:-:S02]  /*1c90*/  LEA.HI.X.SX32 R13, R13, R28, 0x1, P5 ;  /* 0x0000001c0d0d7211 */ /* 0x000fc400028f0eff */
[-C--:B------:R-:W-:Y:S02]  /*1ca0*/  LEA R20, P3, R21, R24.reuse, 0x1 ;  /* 0x0000001815147211 */ /* 0x080fe400078608ff */
[-C--:B------:R-:W-:Y:S01]  /*1cb0*/  LEA R22, P6, R25, R24.reuse, 0x1 ;  /* 0x0000001819167211 */ /* 0x080fe200078c08ff */
[----:B--2---:R0:W-:Y:S01]  /*1cc0*/  STG.E.U16 desc[UR20][R8.64], R4 ;  /* 0x0000000408007986 */ /* 0x0041e2000c101514 */
[----:B------:R-:W-:Y:S02]  /*1cd0*/  LEA R24, P5, R31, R24, 0x1 ;  /* 0x000000181f187211 */ /* 0x000fe400078a08ff */
[-C--:B------:R-:W-:Y:S01]  /*1ce0*/  LEA.HI.X.SX32 R15, R15, R28.reuse, 0x1, P2 ;  /* 0x0000001c0f0f7211 */ /* 0x080fe200010f0eff */
[----:B------:R1:W-:Y:S01]  /*1cf0*/  STG.E.U16 desc[UR20][R10.64], R5 ;  /* 0x000000050a007986 */ /* 0x0003e2000c101514 */
[-C--:B------:R-:W-:Y:S02]  /*1d00*/  LEA.HI.X.SX32 R17, R17, R28.reuse, 0x1, P4 ;  /* 0x0000001c11117211 */ /* 0x080fe400020f0eff */
[-C--:B------:R-:W-:Y:S01]  /*1d10*/  LEA.HI.X.SX32 R21, R21, R28.reuse, 0x1, P3 ;  /* 0x0000001c15157211 */ /* 0x080fe200018f0eff */
[----:B------:R2:W-:Y:S01]  /*1d20*/  STG.E.U16 desc[UR20][R12.64], R6 ;  /* 0x000000060c007986 */ /* 0x0005e2000c101514 */
[----:B------:R-:W-:-:S02]  /*1d30*/  LEA.HI.X.SX32 R23, R25, R28, 0x1, P6 ;  /* 0x0000001c19177211 */ /* 0x000fc400030f0eff */
[----:B------:R-:W-:Y:S01]  /*1d40*/  LEA.HI.X.SX32 R25, R31, R28, 0x1, P5 ;  /* 0x0000001c1f197211 */ /* 0x000fe200028f0eff */
[----:B------:R3:W-:Y:S01]  /*1d50*/  STG.E.U16 desc[UR20][R14.64], R7 ;  /* 0x000000070e007986 */ /* 0x0007e2000c101514 */
[----:B0-----:R-:W-:Y:S01]  /*1d60*/  PRMT R9, R4, 0x7632, R9 ;  /* 0x0000763204097816 */ /* 0x001fe20000000009 */
[----:B------:R-:W0:Y:S01]  /*1d70*/  LDC.64 R28, c[0x0][0x230] ;  /* 0x00008c00ff1c7b82 */ /* 0x000e220000000a00 */
[----:B------:R-:W-:Y:S02]  /*1d80*/  PRMT R30, R7, 0x7632, R30 ;  /* 0x00007632071e7816 */ /* 0x000fe4000000001e */
[----:B-1----:R-:W-:Y:S01]  /*1d90*/  PRMT R11, R5, 0x7632, R11 ;  /* 0x00007632050b7816 */ /* 0x002fe2000000000b */
[----:B------:R3:W-:Y:S01]  /*1da0*/  STG.E.U16 desc[UR20][R16.64], R9 ;  /* 0x0000000910007986 */ /* 0x0007e2000c101514 */
[C---:B------:R-:W-:Y:S01]  /*1db0*/  LOP3.LUT P2, RZ, R2.reuse, 0x40, RZ, 0xc0, !PT ;  /* 0x0000004002ff7812 */ /* 0x040fe2000784c0ff */
[----:B------:R-:W-:Y:S01]  /*1dc0*/  IMAD.SHL.U32 R2, R2, 0x2, RZ ;  /* 0x0000000202027824 */ /* 0x000fe200078e00ff */
[----:B--2---:R-:W-:Y:S01]  /*1dd0*/  PRMT R13, R6, 0x7632, R13 ;  /* 0x00007632060d7816 */ /* 0x004fe2000000000d */
[----:B------:R3:W-:Y:S01]  /*1de0*/  STG.E.U16 desc[UR20][R20.64], R11 ;  /* 0x0000000b14007986 */ /* 0x0007e2000c101514 */
[----:B------:R-:W-:Y:S01]  /*1df0*/  FSEL R27, R27, -INF , P1 ;  /* 0xff8000001b1b7808 */ /* 0x000fe20000800000 */
[----:B------:R-:W-:Y:S01]  /*1e00*/  IMAD.SHL.U32 R5, R0, 0x4, RZ ;  /* 0x0000000400057824 */ /* 0x000fe200078e00ff */
[----:B------:R-:W-:Y:S01]  /*1e10*/  LOP3.LUT R2, R2, 0xf8, RZ, 0xc0, !PT ;  /* 0x000000f802027812 */ /* 0x000fe200078ec0ff */
[----:B------:R3:W-:Y:S01]  /*1e20*/  STG.E.U16 desc[UR20][R22.64], R13 ;  /* 0x0000000d16007986 */ /* 0x0007e2000c101514 */
[----:B------:R-:W-:-:S04]  /*1e30*/  IMAD.HI R0, R0, 0x4, RZ ;  /* 0x0000000400007827 */ /* 0x000fc800078e02ff */
[----:B------:R-:W-:Y:S01]  /*1e40*/  FFMA R27, R27, 0.69314718246459960938, R18 ;  /* 0x3f3172181b1b7823 */ /* 0x000fe20000000012 */
[----:B------:R3:W-:Y:S01]  /*1e50*/  STG.E.U16 desc[UR20][R24.64], R30 ;  /* 0x0000001e18007986 */ /* 0x0007e2000c101514 */
[----:B------:R-:W-:Y:S01]  /*1e60*/  BAR.SYNC.DEFER_BLOCKING 0x0 ;  /* 0x0000000000007b1d */ /* 0x000fe20000010000 */
[----:B0-----:R-:W-:-:S04]  /*1e70*/  IADD3 R28, P0, P1, R5, UR6, R28 ;  /* 0x00000006051c7c10 */ /* 0x001fc8000f91e01c */
[----:B------:R-:W-:Y:S01]  /*1e80*/  IADD3.X R29, R0, UR5, R29, P0, P1 ;  /* 0x00000005001d7c10 */ /* 0x000fe200087e241d */
[----:B------:R3:W-:Y:S02]  /*1e90*/  STS.64 [R2+UR14], R26 ;  /* 0x0000001a02007988 */ /* 0x0007e40008000a0e */
[----:B------:R-:W-:Y:S06]  /*1ea0*/  BAR.SYNC.DEFER_BLOCKING 0x0 ;  /* 0x0000000000007b1d */ /* 0x000fec0000010000 */
[----:B------:R-:W-:Y:S05]  /*1eb0*/  @P2 EXIT ;  /* 0x000000000000294d */ /* 0x000fea0003800000 */
[----:B------:R-:W0:Y:S04]  /*1ec0*/  LDS R3, [R3] ;  /* 0x0000000003037984 */ /* 0x000e280000000800 */
[----:B0-----:R-:W-:Y:S01]  /*1ed0*/  STG.E desc[UR20][R28.64], R3 ;  /* 0x000000031c007986 */ /* 0x001fe2000c101914 */
[----:B------:R-:W-:Y:S05]  /*1ee0*/  EXIT ;  /* 0x000000000000794d */ /* 0x000fea0003800000 */
.L_x_2:
[----:B------:R-:W-:-:S00]  /*1ef0*/  BRA `(.L_x_2) ;  /* 0xfffffffc00fc7947 */ /* 0x000fc0000383ffff */
[----:B------:R-:W-:-:S00]  /*1f00*/  NOP ;  /* 0x0000000000007918 */ /* 0x000fc00000000000 */
[----:B------:R-:W-:-:S00]  /*1f10*/  NOP ;  /* 0x0000000000007918 */ /* 0x000fc00000000000 */
[----:B------:R-:W-:-:S00]  /*1f20*/  NOP ;  /* 0x0000000000007918 */ /* 0x000fc00000000000 */
[----:B------:R-:W-:-:S00]  /*1f30*/  NOP ;  /* 0x0000000000007918 */ /* 0x000fc00000000000 */
[----:B------:R-:W-:-:S00]  /*1f40*/  NOP ;  /* 0x0000000000007918 */ /* 0x000fc00000000000 */
[----:B------:R-:W-:-:S00]  /*1f50*/  NOP ;  /* 0x0000000000007918 */ /* 0x000fc00000000000 */
[----:B------:R-:W-:-:S00]  /*1f60*/  NOP ;  /* 0x0000000000007918 */ /* 0x000fc00000000000 */
[----:B------:R-:W-:-:S00]  /*1f70*/  NOP ;  /* 0x0000000000007918 */ /* 0x000fc00000000000 */
.L_x_3:


//--------------------- .nv.global.init           --------------------------
	.section	.nv.global.init,"aw",@progbits
.nv.global.init:
	.type		_$_str,@object
	.size		_$_str,(.L_0 - _$_str)
_$_str:
        /*0000*/ 	.byte	0x5f, 0x5f, 0x43, 0x55, 0x44, 0x41, 0x5f, 0x46, 0x54, 0x5a, 0x00
.L_0:


//--------------------- .nv.shared.attn_fwd       --------------------------
	.section	.nv.shared.attn_fwd,"aw",@nobits
	.sectionflags	@""
	.align	16
	.zero		1024


//--------------------- .nv.shared.reserved.0     --------------------------
	.section	.nv.shared.reserved.0,"aw",@nobits
	.weak		__nv_reservedSMEM_offset_0_alias
	.size		__nv_reservedSMEM_offset_0_alias, 0, 0
	.other		__nv_reservedSMEM_offset_0_alias,@"STO_CUDA_RESERVED_SHARED STV_DEFAULT"
__nv_reservedSMEM_offset_0_alias:
	.zero		0


//--------------------- .nv.constant0.attn_fwd    --------------------------
	.section	.nv.constant0.attn_fwd,"a",@progbits
	.sectionflags	@""
	.align	4
.nv.constant0.attn_fwd:
	.zero		664


//--------------------- SYMBOLS --------------------------

	.type		.nv.reservedSmem.offset0,@object
	.size		.nv.reservedSmem.offset0,0x4
